//
// Generated by NVIDIA NVVM Compiler
//
// Compiler Build ID: CL-36424714
// Cuda compilation tools, release 13.0, V13.0.88
// Based on NVVM 20.0.0
//

.version 9.0
.target sm_100
.address_size 64

.func  (.param .b64 func_retval0) _Z8parabolad
(
	.param .b64 _Z8parabolad_param_0
)
;
.global .align 8 .u64 d_f = _Z8parabolad;
.extern .shared .align 16 .b8 pre_sums[];

.func  (.param .b64 func_retval0) _Z8parabolad(
	.param .b64 _Z8parabolad_param_0
)
{
	.reg .b64 	%fd<3>;

	ld.param.f64 	%fd1, [_Z8parabolad_param_0];
	mul.f64 	%fd2, %fd1, %fd1;
	st.param.f64 	[func_retval0], %fd2;
	ret;

}
	// .globl	_Z9integrateddPFddEyPd
.visible .entry _Z9integrateddPFddEyPd(
	.param .f64 _Z9integrateddPFddEyPd_param_0,
	.param .f64 _Z9integrateddPFddEyPd_param_1,
	.param .u64 .ptr .align 1 _Z9integrateddPFddEyPd_param_2,
	.param .u64 _Z9integrateddPFddEyPd_param_3,
	.param .u64 .ptr .align 1 _Z9integrateddPFddEyPd_param_4
)
{
	.reg .pred 	%p<16>;
	.reg .b32 	%r<34>;
	.reg .b64 	%rd<50>;
	.reg .b64 	%fd<117>;

	ld.param.f64 	%fd15, [_Z9integrateddPFddEyPd_param_0];
	ld.param.f64 	%fd16, [_Z9integrateddPFddEyPd_param_1];
	ld.param.u64 	%rd29, [_Z9integrateddPFddEyPd_param_2];
	ld.param.u64 	%rd30, [_Z9integrateddPFddEyPd_param_3];
	ld.param.u64 	%rd31, [_Z9integrateddPFddEyPd_param_4];
	mov.u32 	%r7, %ntid.x;
	cvt.u64.u32 	%rd1, %r7;
	mov.u32 	%r8, %ctaid.x;
	mov.u32 	%r9, %tid.x;
	mad.lo.s32 	%r10, %r8, %r7, %r9;
	cvt.u64.u32 	%rd2, %r10;
	and.b64  	%rd32, %rd30, -4294967296;
	setp.ne.s64 	%p1, %rd32, 0;
	@%p1 bra 	$L__BB1_2;
	cvt.u32.u64 	%r11, %rd1;
	cvt.u32.u64 	%r12, %rd30;
	div.u32 	%r13, %r12, %r11;
	cvt.u64.u32 	%rd40, %r13;
	bra.uni 	$L__BB1_3;
$L__BB1_2:
	div.u64 	%rd40, %rd30, %rd1;
$L__BB1_3:
	cvt.u32.u64 	%r14, %rd2;
	mul.lo.s64 	%rd43, %rd40, %rd2;
	add.s64 	%rd7, %rd43, %rd40;
	shl.b32 	%r15, %r14, 3;
	mov.u32 	%r16, pre_sums;
	add.s32 	%r1, %r16, %r15;
	mov.b64 	%rd33, 0;
	st.shared.u64 	[%r1], %rd33;
	sub.f64 	%fd17, %fd16, %fd15;
	cvt.rn.f64.u64 	%fd18, %rd30;
	div.rn.f64 	%fd1, %fd17, %fd18;
	setp.ge.u64 	%p2, %rd43, %rd7;
	@%p2 bra 	$L__BB1_8;
	and.b64  	%rd41, %rd40, 3;
	setp.eq.s64 	%p3, %rd41, 0;
	@%p3 bra 	$L__BB1_6;
$L__BB1_5:
	.pragma "nounroll";
	cvt.rn.f64.u64 	%fd19, %rd43;
	fma.rn.f64 	%fd20, %fd1, %fd19, %fd15;
	{ // callseq 0, 0
	.param .b64 param0;
	st.param.f64 	[param0], %fd20;
	.param .b64 retval0;
	prototype_0 : .callprototype (.param .b64 _) _ (.param .b64 _);
	call (retval0), 
	%rd29, 
	(
	param0
	)
	, prototype_0;
	ld.param.f64 	%fd21, [retval0];
	} // callseq 0
	ld.shared.f64 	%fd23, [%r1];
	fma.rn.f64 	%fd24, %fd1, %fd21, %fd23;
	st.shared.f64 	[%r1], %fd24;
	add.s64 	%rd43, %rd43, 1;
	add.s64 	%rd41, %rd41, -1;
	setp.ne.s64 	%p4, %rd41, 0;
	@%p4 bra 	$L__BB1_5;
$L__BB1_6:
	add.s64 	%rd34, %rd40, -1;
	setp.lt.u64 	%p5, %rd34, 3;
	@%p5 bra 	$L__BB1_8;
$L__BB1_7:
	cvt.rn.f64.u64 	%fd25, %rd43;
	fma.rn.f64 	%fd26, %fd1, %fd25, %fd15;
	{ // callseq 1, 0
	.param .b64 param0;
	st.param.f64 	[param0], %fd26;
	.param .b64 retval0;
	prototype_1 : .callprototype (.param .b64 _) _ (.param .b64 _);
	call (retval0), 
	%rd29, 
	(
	param0
	)
	, prototype_1;
	ld.param.f64 	%fd27, [retval0];
	} // callseq 1
	ld.shared.f64 	%fd29, [%r1];
	fma.rn.f64 	%fd30, %fd1, %fd27, %fd29;
	st.shared.f64 	[%r1], %fd30;
	add.s64 	%rd35, %rd43, 1;
	cvt.rn.f64.u64 	%fd31, %rd35;
	fma.rn.f64 	%fd32, %fd1, %fd31, %fd15;
	{ // callseq 2, 0
	.param .b64 param0;
	st.param.f64 	[param0], %fd32;
	.param .b64 retval0;
	prototype_2 : .callprototype (.param .b64 _) _ (.param .b64 _);
	call (retval0), 
	%rd29, 
	(
	param0
	)
	, prototype_2;
	ld.param.f64 	%fd33, [retval0];
	} // callseq 2
	ld.shared.f64 	%fd35, [%r1];
	fma.rn.f64 	%fd36, %fd1, %fd33, %fd35;
	st.shared.f64 	[%r1], %fd36;
	add.s64 	%rd36, %rd43, 2;
	cvt.rn.f64.u64 	%fd37, %rd36;
	fma.rn.f64 	%fd38, %fd1, %fd37, %fd15;
	{ // callseq 3, 0
	.param .b64 param0;
	st.param.f64 	[param0], %fd38;
	.param .b64 retval0;
	prototype_3 : .callprototype (.param .b64 _) _ (.param .b64 _);
	call (retval0), 
	%rd29, 
	(
	param0
	)
	, prototype_3;
	ld.param.f64 	%fd39, [retval0];
	} // callseq 3
	ld.shared.f64 	%fd41, [%r1];
	fma.rn.f64 	%fd42, %fd1, %fd39, %fd41;
	st.shared.f64 	[%r1], %fd42;
	add.s64 	%rd37, %rd43, 3;
	cvt.rn.f64.u64 	%fd43, %rd37;
	fma.rn.f64 	%fd44, %fd1, %fd43, %fd15;
	{ // callseq 4, 0
	.param .b64 param0;
	st.param.f64 	[param0], %fd44;
	.param .b64 retval0;
	prototype_4 : .callprototype (.param .b64 _) _ (.param .b64 _);
	call (retval0), 
	%rd29, 
	(
	param0
	)
	, prototype_4;
	ld.param.f64 	%fd45, [retval0];
	} // callseq 4
	ld.shared.f64 	%fd47, [%r1];
	fma.rn.f64 	%fd48, %fd1, %fd45, %fd47;
	st.shared.f64 	[%r1], %fd48;
	add.s64 	%rd43, %rd43, 4;
	setp.ne.s64 	%p6, %rd43, %rd7;
	@%p6 bra 	$L__BB1_7;
$L__BB1_8:
	bar.sync 	0;
	setp.ne.s32 	%p7, %r14, 0;
	@%p7 bra 	$L__BB1_22;
	cvt.u32.u64 	%r18, %rd1;
	and.b64  	%rd16, %rd1, 15;
	setp.lt.u32 	%p8, %r18, 16;
	mov.b64 	%rd47, 0;
	mov.f64 	%fd116, 0d0000000000000000;
	@%p8 bra 	$L__BB1_12;
	add.s32 	%r32, %r16, 64;
	and.b64  	%rd47, %rd1, 2032;
	mov.f64 	%fd116, 0d0000000000000000;
	mov.u64 	%rd45, %rd47;
$L__BB1_11:
	.pragma "nounroll";
	ld.shared.v2.f64 	{%fd52, %fd53}, [%r32+-64];
	add.f64 	%fd54, %fd52, %fd116;
	add.f64 	%fd55, %fd53, %fd54;
	ld.shared.v2.f64 	{%fd56, %fd57}, [%r32+-48];
	add.f64 	%fd58, %fd56, %fd55;
	add.f64 	%fd59, %fd57, %fd58;
	ld.shared.v2.f64 	{%fd60, %fd61}, [%r32+-32];
	add.f64 	%fd62, %fd60, %fd59;
	add.f64 	%fd63, %fd61, %fd62;
	ld.shared.v2.f64 	{%fd64, %fd65}, [%r32+-16];
	add.f64 	%fd66, %fd64, %fd63;
	add.f64 	%fd67, %fd65, %fd66;
	ld.shared.v2.f64 	{%fd68, %fd69}, [%r32];
	add.f64 	%fd70, %fd68, %fd67;
	add.f64 	%fd71, %fd69, %fd70;
	ld.shared.v2.f64 	{%fd72, %fd73}, [%r32+16];
	add.f64 	%fd74, %fd72, %fd71;
	add.f64 	%fd75, %fd73, %fd74;
	ld.shared.v2.f64 	{%fd76, %fd77}, [%r32+32];
	add.f64 	%fd78, %fd76, %fd75;
	add.f64 	%fd79, %fd77, %fd78;
	ld.shared.v2.f64 	{%fd80, %fd81}, [%r32+48];
	add.f64 	%fd82, %fd80, %fd79;
	add.f64 	%fd116, %fd81, %fd82;
	add.s64 	%rd45, %rd45, -16;
	add.s32 	%r32, %r32, 128;
	setp.ne.s64 	%p9, %rd45, 0;
	@%p9 bra 	$L__BB1_11;
$L__BB1_12:
	setp.eq.s64 	%p10, %rd16, 0;
	@%p10 bra 	$L__BB1_21;
	and.b64  	%rd21, %rd1, 7;
	setp.lt.u64 	%p11, %rd16, 8;
	@%p11 bra 	$L__BB1_15;
	cvt.u32.u64 	%r21, %rd47;
	shl.b32 	%r22, %r21, 3;
	add.s32 	%r24, %r16, %r22;
	ld.shared.f64 	%fd84, [%r24];
	add.f64 	%fd85, %fd84, %fd116;
	ld.shared.f64 	%fd86, [%r24+8];
	add.f64 	%fd87, %fd86, %fd85;
	ld.shared.f64 	%fd88, [%r24+16];
	add.f64 	%fd89, %fd88, %fd87;
	ld.shared.f64 	%fd90, [%r24+24];
	add.f64 	%fd91, %fd90, %fd89;
	ld.shared.f64 	%fd92, [%r24+32];
	add.f64 	%fd93, %fd92, %fd91;
	ld.shared.f64 	%fd94, [%r24+40];
	add.f64 	%fd95, %fd94, %fd93;
	ld.shared.f64 	%fd96, [%r24+48];
	add.f64 	%fd97, %fd96, %fd95;
	ld.shared.f64 	%fd98, [%r24+56];
	add.f64 	%fd116, %fd98, %fd97;
	add.s64 	%rd47, %rd47, 8;
$L__BB1_15:
	setp.eq.s64 	%p12, %rd21, 0;
	@%p12 bra 	$L__BB1_21;
	and.b64  	%rd49, %rd1, 3;
	setp.lt.u64 	%p13, %rd21, 4;
	@%p13 bra 	$L__BB1_18;
	cvt.u32.u64 	%r25, %rd47;
	shl.b32 	%r26, %r25, 3;
	add.s32 	%r28, %r16, %r26;
	ld.shared.f64 	%fd100, [%r28];
	add.f64 	%fd101, %fd100, %fd116;
	ld.shared.f64 	%fd102, [%r28+8];
	add.f64 	%fd103, %fd102, %fd101;
	ld.shared.f64 	%fd104, [%r28+16];
	add.f64 	%fd105, %fd104, %fd103;
	ld.shared.f64 	%fd106, [%r28+24];
	add.f64 	%fd116, %fd106, %fd105;
	add.s64 	%rd47, %rd47, 4;
$L__BB1_18:
	setp.eq.s64 	%p14, %rd49, 0;
	@%p14 bra 	$L__BB1_21;
	cvt.u32.u64 	%r29, %rd47;
	shl.b32 	%r30, %r29, 3;
	add.s32 	%r33, %r16, %r30;
$L__BB1_20:
	.pragma "nounroll";
	ld.shared.f64 	%fd107, [%r33];
	add.f64 	%fd116, %fd107, %fd116;
	add.s32 	%r33, %r33, 8;
	add.s64 	%rd49, %rd49, -1;
	setp.ne.s64 	%p15, %rd49, 0;
	@%p15 bra 	$L__BB1_20;
$L__BB1_21:
	cvta.to.global.u64 	%rd39, %rd31;
	st.global.f64 	[%rd39], %fd116;
$L__BB1_22:
	ret;

}


// ===== COMPILED SASS (sm_100) =====

	.target	sm_100

	.elftype	@"ET_EXEC"


//--------------------- .note.nv.tkinfo           --------------------------
	.section	.note.nv.tkinfo,"",@"SHT_NOTE"
	.sectionflags	@"SHF_NOTE_NV_TKINFO"
	.tkinfo
        /*0018*/ 	.word	0x00000002
        /*0030*/ 	.string	""
        /*0030*/ 	.string	"ptxas"
        /*0030*/ 	.string	"Cuda compilation tools, release 13.0, V13.0.88"
        /*0030*/ 	.string	"Build cuda_13.0.r13.0/compiler.36424714_0"
        /*0030*/ 	.string	"-arch sm_100 -m 64 "



//--------------------- .note.nv.cuinfo           --------------------------
	.section	.note.nv.cuinfo,"",@"SHT_NOTE"
	.sectionflags	@"SHF_NOTE_NV_CUINFO"
        /*0018*/ 	.short	0x0002
        /*001a*/ 	.short	0x0064
        /*001c*/ 	.short	0x0082
	.zero		2


//--------------------- .nv.info                  --------------------------
	.section	.nv.info,"",@"SHT_CUDA_INFO"
	.align	4


	//----- nvinfo : EIATTR_REGCOUNT
	.align		4
        /*0000*/ 	.byte	0x04, 0x2f
        /*0002*/ 	.short	(.L_2 - .L_1)
	.align		4
.L_1:
        /*0004*/ 	.word	index@(_Z9integrateddPFddEyPd)
        /*0008*/ 	.word	0x00000020


	//----- nvinfo : EIATTR_FRAME_SIZE
	.align		4
.L_2:
        /*000c*/ 	.byte	0x04, 0x11
        /*000e*/ 	.short	(.L_4 - .L_3)
	.align		4
.L_3:
        /*0010*/ 	.word	index@($__internal_1_$__cuda_sm20_div_u64)
        /*0014*/ 	.word	0x00000008


	//----- nvinfo : EIATTR_FRAME_SIZE
	.align		4
.L_4:
        /*0018*/ 	.byte	0x04, 0x11
        /*001a*/ 	.short	(.L_6 - .L_5)
	.align		4
.L_5:
        /*001c*/ 	.word	index@($__internal_0_$__cuda_sm20_div_rn_f64_full)
        /*0020*/ 	.word	0x00000008


	//----- nvinfo : EIATTR_FRAME_SIZE
	.align		4
.L_6:
        /*0024*/ 	.byte	0x04, 0x11
        /*0026*/ 	.short	(.L_8 - .L_7)
	.align		4
.L_7:
        /*0028*/ 	.word	index@($_Z9integrateddPFddEyPd$_Z8parabolad)
        /*002c*/ 	.word	0x00000008


	//----- nvinfo : EIATTR_FRAME_SIZE
	.align		4
.L_8:
        /*0030*/ 	.byte	0x04, 0x11
        /*0032*/ 	.short	(.L_10 - .L_9)
	.align		4
.L_9:
        /*0034*/ 	.word	index@(_Z9integrateddPFddEyPd)
        /*0038*/ 	.word	0x00000008


	//----- nvinfo : EIATTR_MIN_STACK_SIZE
	.align		4
.L_10:
        /*003c*/ 	.byte	0x04, 0x12
        /*003e*/ 	.short	(.L_12 - .L_11)
	.align		4
.L_11:
        /*0040*/ 	.word	index@(_Z9integrateddPFddEyPd)
        /*0044*/ 	.word	0x00000008
.L_12:


//--------------------- .nv.compat                --------------------------
	.section	.nv.compat,"",@"SHT_CUDA_COMPAT_INFO"
	.align	4
        /*0000*/ 	.byte	0x02, 0x09, 0x00, 0x00, 0x02, 0x02, 0x01, 0x00, 0x02, 0x05, 0x05, 0x00, 0x03, 0x07, 0x01, 0x01
        /*0010*/ 	.byte	0x02, 0x03, 0x00, 0x00, 0x02, 0x06, 0x01, 0x00, 0x04, 0x0b, 0x08, 0x00, 0x01, 0x00, 0x00, 0x00
        /*0020*/ 	.byte	0x00, 0x00, 0x00, 0x00


//--------------------- .nv.info._Z9integrateddPFddEyPd --------------------------
	.section	.nv.info._Z9integrateddPFddEyPd,"",@"SHT_CUDA_INFO"
	.sectionflags	@""
	.align	4


	//----- nvinfo : EIATTR_CUDA_API_VERSION
	.align		4
        /*0000*/ 	.byte	0x04, 0x37
        /*0002*/ 	.short	(.L_14 - .L_13)
.L_13:
        /*0004*/ 	.word	0x00000082


	//----- nvinfo : EIATTR_KPARAM_INFO
	.align		4
.L_14:
        /*0008*/ 	.byte	0x04, 0x17
        /*000a*/ 	.short	(.L_16 - .L_15)
.L_15:
        /*000c*/ 	.word	0x00000000
        /*0010*/ 	.short	0x0004
        /*0012*/ 	.short	0x0020
        /*0014*/ 	.byte	0x00, 0xf5, 0x21, 0x00


	//----- nvinfo : EIATTR_KPARAM_INFO
	.align		4
.L_16:
        /*0018*/ 	.byte	0x04, 0x17
        /*001a*/ 	.short	(.L_18 - .L_17)
.L_17:
        /*001c*/ 	.word	0x00000000
        /*0020*/ 	.short	0x0003
        /*0022*/ 	.short	0x0018
        /*0024*/ 	.byte	0x00, 0xf0, 0x21, 0x00


	//----- nvinfo : EIATTR_KPARAM_INFO
	.align		4
.L_18:
        /*0028*/ 	.byte	0x04, 0x17
        /*002a*/ 	.short	(.L_20 - .L_19)
.L_19:
        /*002c*/ 	.word	0x00000000
        /*0030*/ 	.short	0x0002
        /*0032*/ 	.short	0x0010
        /*0034*/ 	.byte	0x00, 0xf5, 0x21, 0x00


	//----- nvinfo : EIATTR_KPARAM_INFO
	.align		4
.L_20:
        /*0038*/ 	.byte	0x04, 0x17
        /*003a*/ 	.short	(.L_22 - .L_21)
.L_21:
        /*003c*/ 	.word	0x00000000
        /*0040*/ 	.short	0x0001
        /*0042*/ 	.short	0x0008
        /*0044*/ 	.byte	0x00, 0xf0, 0x21, 0x00


	//----- nvinfo : EIATTR_KPARAM_INFO
	.align		4
.L_22:
        /*0048*/ 	.byte	0x04, 0x17
        /*004a*/ 	.short	(.L_24 - .L_23)
.L_23:
        /*004c*/ 	.word	0x00000000
        /*0050*/ 	.short	0x0000
        /*0052*/ 	.short	0x0000
        /*0054*/ 	.byte	0x00, 0xf0, 0x21, 0x00


	//----- nvinfo : EIATTR_SPARSE_MMA_MASK
	.align		4
.L_24:
        /*0058*/ 	.byte	0x03, 0x50
        /*005a*/ 	.short	0x0000


	//----- nvinfo : EIATTR_MAXREG_COUNT
	.align		4
        /*005c*/ 	.byte	0x03, 0x1b
        /*005e*/ 	.short	0x00ff


	//----- nvinfo : EIATTR_NUM_BARRIERS
	.align		4
        /*0060*/ 	.byte	0x02, 0x4c
        /*0062*/ 	.byte	0x01
	.zero		1


	//----- nvinfo : EIATTR_MERCURY_ISA_VERSION
	.align		4
        /*0064*/ 	.byte	0x03, 0x5f
        /*0066*/ 	.short	0x0101


	//----- nvinfo : EIATTR_VRC_CTA_INIT_COUNT
	.align		4
        /*0068*/ 	.byte	0x02, 0x4a
	.zero		1
	.zero		1


	//----- nvinfo : EIATTR_EXIT_INSTR_OFFSETS
	.align		4
        /*006c*/ 	.byte	0x04, 0x1c
        /*006e*/ 	.short	(.L_26 - .L_25)


	//   ....[0]....
.L_25:
        /*0070*/ 	.word	0x00000980


	//   ....[1]....
        /*0074*/ 	.word	0x00000f80


	//----- nvinfo : EIATTR_CRS_STACK_SIZE
	.align		4
.L_26:
        /*0078*/ 	.byte	0x04, 0x1e
        /*007a*/ 	.short	(.L_28 - .L_27)
.L_27:
        /*007c*/ 	.word	0x00000000


	//----- nvinfo : EIATTR_CBANK_PARAM_SIZE
	.align		4
.L_28:
        /*0080*/ 	.byte	0x03, 0x19
        /*0082*/ 	.short	0x0028


	//----- nvinfo : EIATTR_PARAM_CBANK
	.align		4
        /*0084*/ 	.byte	0x04, 0x0a
        /*0086*/ 	.short	(.L_30 - .L_29)
	.align		4
.L_29:
        /*0088*/ 	.word	index@(.nv.constant0._Z9integrateddPFddEyPd)
        /*008c*/ 	.short	0x0380
        /*008e*/ 	.short	0x0028


	//----- nvinfo : EIATTR_SW_WAR
	.align		4
.L_30:
        /*0090*/ 	.byte	0x04, 0x36
        /*0092*/ 	.short	(.L_32 - .L_31)
.L_31:
        /*0094*/ 	.word	0x00000008
.L_32:


//--------------------- .nv.callgraph             --------------------------
	.section	.nv.callgraph,"",@"SHT_CUDA_CALLGRAPH"
	.align	4
	.sectionentsize	8
	.align		4
        /*0000*/ 	.word	0x00000000
	.align		4
        /*0004*/ 	.word	0xffffffff
	.align		4
        /*0008*/ 	.word	0x00000000
	.align		4
        /*000c*/ 	.word	0xfffffffe
	.align		4
        /*0010*/ 	.word	0x00000000
	.align		4
        /*0014*/ 	.word	0xfffffffd
	.align		4
        /*0018*/ 	.word	0x00000000
	.align		4
        /*001c*/ 	.word	0xfffffffc


//--------------------- .nv.constant4             --------------------------
	.section	.nv.constant4,"a",@progbits
	.align	8
	.align		8
.nv.constant4:
        /*0000*/ 	.dword	d_f


//--------------------- .text._Z9integrateddPFddEyPd --------------------------
	.section	.text._Z9integrateddPFddEyPd,"ax",@progbits
	.align	128
        .global         _Z9integrateddPFddEyPd
        .type           _Z9integrateddPFddEyPd,@function
        .size           _Z9integrateddPFddEyPd,(.L_x_21 - _Z9integrateddPFddEyPd)
        .other          _Z9integrateddPFddEyPd,@"STO_CUDA_ENTRY STV_DEFAULT"
_Z9integrateddPFddEyPd:
.text._Z9integrateddPFddEyPd:
[----:B------:R-:W0:Y:S01]  /*0000*/  LDC R1, c[0x0][0x37c] ;  /* 0x0000df00ff017b82 */ /* 0x000e220000000800 */
[----:B------:R-:W1:Y:S01]  /*0010*/  S2R R24, SR_CTAID.X ;  /* 0x0000000000187919 */ /* 0x000e620000002500 */
[----:B------:R-:W2:Y:S01]  /*0020*/  LDCU UR4, c[0x0][0x39c] ;  /* 0x00007380ff0477ac */ /* 0x000ea20008000800 */
[----:B------:R-:W1:Y:S01]  /*0030*/  S2R R3, SR_TID.X ;  /* 0x0000000000037919 */ /* 0x000e620000002100 */
[----:B------:R-:W1:Y:S01]  /*0040*/  LDCU UR40, c[0x0][0x360] ;  /* 0x00006c00ff2877ac */ /* 0x000e620008000800 */
[----:B--2---:R-:W-:Y:S01]  /*0050*/  UISETP.NE.U32.AND UP0, UPT, UR4, URZ, UPT ;  /* 0x000000ff0400728c */ /* 0x004fe2000bf05070 */
[----:B-1----:R-:W-:-:S08]  /*0060*/  IMAD R24, R24, UR40, R3 ;  /* 0x0000002818187c24 */ /* 0x002fd0000f8e0203 */
[----:B------:R-:W-:Y:S05]  /*0070*/  BRA.U UP0, `(.L_x_0) ;  /* 0x0000000100547547 */ /* 0x000fea000b800000 */
[----:B------:R-:W1:Y:S01]  /*0080*/  I2F.U32.RP R0, UR40 ;  /* 0x0000002800007d06 */ /* 0x000e620008209000 */
[----:B------:R-:W2:Y:S01]  /*0090*/  LDC R4, c[0x0][0x398] ;  /* 0x0000e600ff047b82 */ /* 0x000ea20000000800 */
[----:B------:R-:W-:Y:S01]  /*00a0*/  ISETP.NE.U32.AND P2, PT, RZ, UR40, PT ;  /* 0x00000028ff007c0c */ /* 0x000fe2000bf45070 */
[----:B------:R-:W-:-:S05]  /*00b0*/  IMAD.MOV.U32 R29, RZ, RZ, RZ ;  /* 0x000000ffff1d7224 */ /* 0x000fca00078e00ff */
[----:B-1----:R-:W1:Y:S02]  /*00c0*/  MUFU.RCP R0, R0 ;  /* 0x0000000000007308 */ /* 0x002e640000001000 */
[----:B-1----:R-:W-:-:S06]  /*00d0*/  VIADD R2, R0, 0xffffffe ;  /* 0x0ffffffe00027836 */ /* 0x002fcc0000000000 */
[----:B------:R1:W3:Y:S02]  /*00e0*/  F2I.FTZ.U32.TRUNC.NTZ R3, R2 ;  /* 0x0000000200037305 */ /* 0x0002e4000021f000 */
[----:B-1----:R-:W-:Y:S02]  /*00f0*/  IMAD.MOV.U32 R2, RZ, RZ, RZ ;  /* 0x000000ffff027224 */ /* 0x002fe400078e00ff */
[----:B---3--:R-:W-:-:S04]  /*0100*/  IMAD.MOV R5, RZ, RZ, -R3 ;  /* 0x000000ffff057224 */ /* 0x008fc800078e0a03 */
[----:B------:R-:W-:-:S04]  /*0110*/  IMAD R5, R5, UR40, RZ ;  /* 0x0000002805057c24 */ /* 0x000fc8000f8e02ff */
[----:B------:R-:W-:-:S06]  /*0120*/  IMAD.HI.U32 R3, R3, R5, R2 ;  /* 0x0000000503037227 */ /* 0x000fcc00078e0002 */
[----:B--2---:R-:W-:-:S04]  /*0130*/  IMAD.HI.U32 R28, R3, R4, RZ ;  /* 0x00000004031c7227 */ /* 0x004fc800078e00ff */
[----:B------:R-:W-:-:S04]  /*0140*/  IMAD.MOV R3, RZ, RZ, -R28 ;  /* 0x000000ffff037224 */ /* 0x000fc800078e0a1c */
[----:B------:R-:W-:-:S05]  /*0150*/  IMAD R0, R3, UR40, R4 ;  /* 0x0000002803007c24 */ /* 0x000fca000f8e0204 */
[----:B------:R-:W-:-:S13]  /*0160*/  ISETP.GE.U32.AND P0, PT, R0, UR40, PT ;  /* 0x0000002800007c0c */ /* 0x000fda000bf06070 */
[----:B------:R-:W-:Y:S02]  /*0170*/  @P0 VIADD R0, R0, -UR40 ;  /* 0x8000002800000c36 */ /* 0x000fe40008000000 */
[----:B------:R-:W-:-:S03]  /*0180*/  @P0 VIADD R28, R28, 0x1 ;  /* 0x000000011c1c0836 */ /* 0x000fc60000000000 */
[----:B------:R-:W-:-:S13]  /*0190*/  ISETP.GE.U32.AND P1, PT, R0, UR40, PT ;  /* 0x0000002800007c0c */ /* 0x000fda000bf26070 */
[----:B------:R-:W-:Y:S01]  /*01a0*/  @P1 VIADD R28, R28, 0x1 ;  /* 0x000000011c1c1836 */ /* 0x000fe20000000000 */
[----:B------:R-:W-:Y:S01]  /*01b0*/  @!P2 LOP3.LUT R28, RZ, UR40, RZ, 0x33, !PT ;  /* 0x00000028ff1cac12 */ /* 0x000fe2000f8e33ff */
[----:B------:R-:W-:Y:S06]  /*01c0*/  BRA `(.L_x_1) ;  /* 0x0000000000087947 */ /* 0x000fec0003800000 */
.L_x_0:
[----:B------:R-:W-:-:S07]  /*01d0*/  MOV R0, 0x1f0 ;  /* 0x000001f000007802 */ /* 0x000fce0000000f00 */
[----:B0-----:R-:W-:Y:S05]  /*01e0*/  CALL.REL.NOINC `($__internal_1_$__cuda_sm20_div_u64) ;  /* 0x0000001000ec7944 */ /* 0x001fea0003c00000 */
.L_x_1:
[----:B------:R-:W1:Y:S01]  /*01f0*/  LDCU.64 UR4, c[0x0][0x398] ;  /* 0x00007300ff0477ac */ /* 0x000e620008000a00 */
[----:B------:R-:W-:Y:S01]  /*0200*/  IMAD.MOV.U32 R2, RZ, RZ, 0x1 ;  /* 0x00000001ff027424 */ /* 0x000fe200078e00ff */
[----:B------:R-:W2:Y:S01]  /*0210*/  LDC.64 R12, c[0x0][0x380] ;  /* 0x0000e000ff0c7b82 */ /* 0x000ea20000000a00 */
[----:B------:R-:W-:-:S04]  /*0220*/  IMAD.WIDE.U32 R18, R28, R24, RZ ;  /* 0x000000181c127225 */ /* 0x000fc800078e00ff */
[----:B------:R-:W-:Y:S01]  /*0230*/  IMAD R17, R29, R24, RZ ;  /* 0x000000181d117224 */ /* 0x000fe200078e02ff */
[----:B------:R-:W-:Y:S02]  /*0240*/  IADD3 R16, P1, PT, R28, R18, RZ ;  /* 0x000000121c107210 */ /* 0x000fe40007f3e0ff */
[----:B------:R-:W2:Y:S01]  /*0250*/  LDC.64 R10, c[0x0][0x388] ;  /* 0x0000e200ff0a7b82 */ /* 0x000ea20000000a00 */
[----:B------:R-:W-:Y:S01]  /*0260*/  IMAD.IADD R17, R19, 0x1, R17 ;  /* 0x0000000113117824 */ /* 0x000fe200078e0211 */
[----:B-1----:R-:W1:Y:S06]  /*0270*/  I2F.F64.U64 R6, UR4 ;  /* 0x0000000400067d12 */ /* 0x002e6c0008301800 */
[----:B------:R-:W3:Y:S01]  /*0280*/  S2UR UR5, SR_CgaCtaId ;  /* 0x00000000000579c3 */ /* 0x000ee20000008800 */
[----:B------:R-:W-:Y:S01]  /*0290*/  UMOV UR4, 0x400 ;  /* 0x0000040000047882 */ /* 0x000fe20000000000 */
[----:B-1----:R-:W1:Y:S01]  /*02a0*/  MUFU.RCP64H R3, R7 ;  /* 0x0000000700037308 */ /* 0x002e620000001800 */
[----:B---3--:R-:W-:-:S06]  /*02b0*/  ULEA UR4, UR5, UR4, 0x18 ;  /* 0x0000000405047291 */ /* 0x008fcc000f8ec0ff */
[----:B------:R-:W-:Y:S01]  /*02c0*/  LEA R23, R24, UR4, 0x3 ;  /* 0x0000000418177c11 */ /* 0x000fe2000f8e18ff */
[----:B-1----:R-:W-:-:S04]  /*02d0*/  DFMA R4, -R6, R2, 1 ;  /* 0x3ff000000604742b */ /* 0x002fc80000000102 */
[----:B------:R1:W-:Y:S04]  /*02e0*/  STS.64 [R23], RZ ;  /* 0x000000ff17007388 */ /* 0x0003e80000000a00 */
[----:B------:R-:W-:-:S08]  /*02f0*/  DFMA R4, R4, R4, R4 ;  /* 0x000000040404722b */ /* 0x000fd00000000004 */
[----:B------:R-:W-:Y:S02]  /*0300*/  DFMA R2, R2, R4, R2 ;  /* 0x000000040202722b */ /* 0x000fe40000000002 */
[----:B--2---:R-:W-:-:S06]  /*0310*/  DADD R4, R10, -R12 ;  /* 0x000000000a047229 */ /* 0x004fcc000000080c */
[----:B------:R-:W-:-:S04]  /*0320*/  DFMA R8, -R6, R2, 1 ;  /* 0x3ff000000608742b */ /* 0x000fc80000000102 */
[----:B------:R-:W-:-:S04]  /*0330*/  FSETP.GEU.AND P2, PT, |R5|, 6.5827683646048100446e-37, PT ;  /* 0x036000000500780b */ /* 0x000fc80003f4e200 */
[----:B------:R-:W-:-:S08]  /*0340*/  DFMA R8, R2, R8, R2 ;  /* 0x000000080208722b */ /* 0x000fd00000000002 */
[----:B------:R-:W-:-:S08]  /*0350*/  DMUL R26, R4, R8 ;  /* 0x00000008041a7228 */ /* 0x000fd00000000000 */
[----:B------:R-:W-:-:S08]  /*0360*/  DFMA R2, -R6, R26, R4 ;  /* 0x0000001a0602722b */ /* 0x000fd00000000104 */
[----:B------:R-:W-:Y:S01]  /*0370*/  DFMA R26, R8, R2, R26 ;  /* 0x00000002081a722b */ /* 0x000fe2000000001a */
[----:B------:R-:W-:-:S09]  /*0380*/  IMAD.X R2, R29, 0x1, R17, P1 ;  /* 0x000000011d027824 */ /* 0x000fd200008e0611 */
[----:B------:R-:W-:-:S05]  /*0390*/  FFMA R0, RZ, R7, R27 ;  /* 0x00000007ff007223 */ /* 0x000fca000000001b */
[----:B------:R-:W-:-:S13]  /*03a0*/  FSETP.GT.AND P0, PT, |R0|, 1.469367938527859385e-39, PT ;  /* 0x001000000000780b */ /* 0x000fda0003f04200 */
[----:B-1----:R-:W-:Y:S05]  /*03b0*/  @P0 BRA P2, `(.L_x_2) ;  /* 0x0000000000100947 */ /* 0x002fea0001000000 */
[----:B------:R-:W-:-:S07]  /*03c0*/  MOV R26, 0x3e0 ;  /* 0x000003e0001a7802 */ /* 0x000fce0000000f00 */
[----:B0-----:R-:W-:Y:S05]  /*03d0*/  CALL.REL.NOINC `($__internal_0_$__cuda_sm20_div_rn_f64_full) ;  /* 0x0000000c000c7944 */ /* 0x001fea0003c00000 */
[----:B------:R-:W-:Y:S02]  /*03e0*/  IMAD.MOV.U32 R26, RZ, RZ, R12 ;  /* 0x000000ffff1a7224 */ /* 0x000fe400078e000c */
[----:B------:R-:W-:-:S07]  /*03f0*/  IMAD.MOV.U32 R27, RZ, RZ, R13 ;  /* 0x000000ffff1b7224 */ /* 0x000fce00078e000d */
.L_x_2:
[----:B------:R-:W-:Y:S01]  /*0400*/  ISETP.GE.U32.AND P0, PT, R18, R16, PT ;  /* 0x000000101200720c */ /* 0x000fe20003f06070 */
[----:B------:R-:W1:Y:S03]  /*0410*/  LDCU.64 UR38, c[0x0][0x380] ;  /* 0x00007000ff2677ac */ /* 0x000e660008000a00 */
[----:B------:R-:W-:Y:S01]  /*0420*/  ISETP.GE.U32.AND.EX P0, PT, R17, R2, PT, P0 ;  /* 0x000000021100720c */ /* 0x000fe20003f06100 */
[----:B------:R-:W2:-:S12]  /*0430*/  LDCU.64 UR36, c[0x0][0x380] ;  /* 0x00007000ff2477ac */ /* 0x000e980008000a00 */
[----:B------:R-:W-:Y:S05]  /*0440*/  @P0 BRA `(.L_x_3) ;  /* 0x0000000400400947 */ /* 0x000fea0003800000 */
[----:B------:R-:W-:-:S04]  /*0450*/  LOP3.LUT R22, R28, 0x3, RZ, 0xc0, !PT ;  /* 0x000000031c167812 */ /* 0x000fc800078ec0ff */
[----:B------:R-:W-:-:S04]  /*0460*/  ISETP.NE.U32.AND P0, PT, R22, RZ, PT ;  /* 0x000000ff1600720c */ /* 0x000fc80003f05070 */
[----:B------:R-:W-:-:S13]  /*0470*/  ISETP.NE.AND.EX P0, PT, RZ, RZ, PT, P0 ;  /* 0x000000ffff00720c */ /* 0x000fda0003f05300 */
[----:B------:R-:W-:Y:S05]  /*0480*/  @!P0 BRA `(.L_x_4) ;  /* 0x00000000005c8947 */ /* 0x000fea0003800000 */
[----:B------:R-:W-:Y:S01]  /*0490*/  BSSY.RECONVERGENT B6, `(.L_x_4) ;  /* 0x0000016000067945 */ /* 0x000fe20003800200 */
[----:B------:R-:W-:-:S07]  /*04a0*/  IMAD.MOV.U32 R19, RZ, RZ, RZ ;  /* 0x000000ffff137224 */ /* 0x000fce00078e00ff */
.L_x_5:
[----:B------:R-:W-:Y:S01]  /*04b0*/  IMAD.MOV.U32 R8, RZ, RZ, R18 ;  /* 0x000000ffff087224 */ /* 0x000fe200078e0012 */
[----:B---3--:R-:W3:Y:S01]  /*04c0*/  LDC.64 R6, c[0x0][0x390] ;  /* 0x0000e400ff067b82 */ /* 0x008ee20000000a00 */
[----:B------:R-:W-:Y:S01]  /*04d0*/  IMAD.MOV.U32 R9, RZ, RZ, R17 ;  /* 0x000000ffff097224 */ /* 0x000fe200078e0011 */
[----:B------:R-:W-:Y:S01]  /*04e0*/  IADD3 R22, P0, PT, R22, -0x1, RZ ;  /* 0xffffffff16167810 */ /* 0x000fe20007f1e0ff */
[----:B------:R-:W-:Y:S01]  /*04f0*/  IMAD.MOV.U32 R21, RZ, RZ, 0x0 ;  /* 0x00000000ff157424 */ /* 0x000fe200078e00ff */
[----:B------:R-:W-:Y:S01]  /*0500*/  MOV R20, 0x580 ;  /* 0x0000058000147802 */ /* 0x000fe20000000f00 */
[----:B------:R-:W1:Y:S01]  /*0510*/  I2F.F64.U64 R4, R8 ;  /* 0x0000000800047312 */ /* 0x000e620000301800 */
[----:B------:R-:W-:Y:S02]  /*0520*/  IADD3.X R19, PT, PT, R19, -0x1, RZ, P0, !PT ;  /* 0xffffffff13137810 */ /* 0x000fe400007fe4ff */
[----:B------:R-:W-:-:S04]  /*0530*/  ISETP.NE.U32.AND P0, PT, R22, RZ, PT ;  /* 0x000000ff1600720c */ /* 0x000fc80003f05070 */
[----:B------:R-:W-:-:S04]  /*0540*/  ISETP.NE.AND.EX P0, PT, R19, RZ, PT, P0 ;  /* 0x000000ff1300720c */ /* 0x000fc80003f05300 */
[----:B------:R-:W-:Y:S01]  /*0550*/  P2R R25, PR, RZ, 0x1 ;  /* 0x00000001ff197803 */ /* 0x000fe20000000000 */
[----:B-1----:R-:W-:-:S11]  /*0560*/  DFMA R4, R4, R26, UR38 ;  /* 0x0000002604047e2b */ /* 0x002fd6000800001a */
[----:B0-23--:R-:W-:Y:S05]  /*0570*/  CALL.REL.NOINC R6 `(_Z9integrateddPFddEyPd) ;  /* 0xfffffff806a07344 */ /* 0x00dfea0003c3ffff */
[----:B------:R-:W0:Y:S01]  /*0580*/  LDS.64 R6, [R23] ;  /* 0x0000000017067984 */ /* 0x000e220000000a00 */
[----:B------:R-:W-:Y:S02]  /*0590*/  ISETP.NE.AND P6, PT, R25, RZ, PT ;  /* 0x000000ff1900720c */ /* 0x000fe40003fc5270 */
[----:B------:R-:W-:-:S05]  /*05a0*/  IADD3 R18, P0, PT, R18, 0x1, RZ ;  /* 0x0000000112127810 */ /* 0x000fca0007f1e0ff */
[----:B------:R-:W-:Y:S01]  /*05b0*/  IMAD.X R17, RZ, RZ, R17, P0 ;  /* 0x000000ffff117224 */ /* 0x000fe200000e0611 */
[----:B0-----:R-:W-:-:S07]  /*05c0*/  DFMA R4, R4, R26, R6 ;  /* 0x0000001a0404722b */ /* 0x001fce0000000006 */
[----:B------:R3:W-:Y:S01]  /*05d0*/  STS.64 [R23], R4 ;  /* 0x0000000417007388 */ /* 0x0007e20000000a00 */
[----:B------:R-:W-:Y:S05]  /*05e0*/  @P6 BRA `(.L_x_5) ;  /* 0xfffffffc00b06947 */ /* 0x000fea000383ffff */
[----:B------:R-:W-:Y:S05]  /*05f0*/  BSYNC.RECONVERGENT B6 ;  /* 0x0000000000067941 */ /* 0x000fea0003800200 */
.L_x_4:
[----:B------:R-:W-:-:S04]  /*0600*/  IADD3 R0, P0, PT, R28, -0x1, RZ ;  /* 0xffffffff1c007810 */ /* 0x000fc80007f1e0ff */
[----:B------:R-:W-:Y:S02]  /*0610*/  IADD3.X R28, PT, PT, R29, -0x1, RZ, P0, !PT ;  /* 0xffffffff1d1c7810 */ /* 0x000fe400007fe4ff */
[----:B------:R-:W-:-:S04]  /*0620*/  ISETP.GE.U32.AND P0, PT, R0, 0x3, PT ;  /* 0x000000030000780c */ /* 0x000fc80003f06070 */
[----:B------:R-:W-:-:S13]  /*0630*/  ISETP.GE.U32.AND.EX P0, PT, R28, RZ, PT, P0 ;  /* 0x000000ff1c00720c */ /* 0x000fda0003f06100 */
[----:B------:R-:W-:Y:S05]  /*0640*/  @!P0 BRA `(.L_x_3) ;  /* 0x0000000000c08947 */ /* 0x000fea0003800000 */
.L_x_6:
[----:B------:R-:W-:Y:S01]  /*0650*/  IMAD.MOV.U32 R19, RZ, RZ, R17 ;  /* 0x000000ffff137224 */ /* 0x000fe200078e0011 */
[----:B----4-:R-:W4:Y:S01]  /*0660*/  LDC.64 R6, c[0x0][0x390] ;  /* 0x0000e400ff067b82 */ /* 0x010f220000000a00 */
[----:B------:R-:W-:Y:S01]  /*0670*/  MOV R20, 0x6c0 ;  /* 0x000006c000147802 */ /* 0x000fe20000000f00 */
[----:B------:R-:W-:Y:S01]  /*0680*/  IMAD.MOV.U32 R21, RZ, RZ, 0x0 ;  /* 0x00000000ff157424 */ /* 0x000fe200078e00ff */
[----:B---3--:R-:W2:Y:S02]  /*0690*/  I2F.F64.U64 R4, R18 ;  /* 0x0000001200047312 */ /* 0x008ea40000301800 */
[----:B--2---:R-:W-:-:S11]  /*06a0*/  DFMA R4, R4, R26, UR36 ;  /* 0x0000002404047e2b */ /* 0x004fd6000800001a */
[----:B01--4-:R-:W-:Y:S05]  /*06b0*/  CALL.REL.NOINC R6 `(_Z9integrateddPFddEyPd) ;  /* 0xfffffff806507344 */ /* 0x013fea0003c3ffff */
[----:B------:R-:W0:Y:S01]  /*06c0*/  LDS.64 R8, [R23] ;  /* 0x0000000017087984 */ /* 0x000e220000000a00 */
[----:B------:R-:W-:Y:S01]  /*06d0*/  IADD3 R10, P0, PT, R18, 0x1, RZ ;  /* 0x00000001120a7810 */ /* 0x000fe20007f1e0ff */
[----:B------:R-:W1:Y:S01]  /*06e0*/  LDC.64 R6, c[0x0][0x390] ;  /* 0x0000e400ff067b82 */ /* 0x000e620000000a00 */
[----:B------:R-:W-:Y:S01]  /*06f0*/  MOV R20, 0x770 ;  /* 0x0000077000147802 */ /* 0x000fe20000000f00 */
[----:B------:R-:W-:Y:S02]  /*0700*/  IMAD.MOV.U32 R21, RZ, RZ, 0x0 ;  /* 0x00000000ff157424 */ /* 0x000fe400078e00ff */
[----:B------:R-:W-:-:S06]  /*0710*/  IMAD.X R11, RZ, RZ, R17, P0 ;  /* 0x000000ffff0b7224 */ /* 0x000fcc00000e0611 */
[----:B------:R-:W2:Y:S01]  /*0720*/  I2F.F64.U64 R10, R10 ;  /* 0x0000000a000a7312 */ /* 0x000ea20000301800 */
[-C--:B0-----:R-:W-:Y:S02]  /*0730*/  DFMA R8, R4, R26.reuse, R8 ;  /* 0x0000001a0408722b */ /* 0x081fe40000000008 */
[----:B--2---:R-:W-:-:S05]  /*0740*/  DFMA R4, R10, R26, UR36 ;  /* 0x000000240a047e2b */ /* 0x004fca000800001a */
[----:B------:R0:W-:Y:S06]  /*0750*/  STS.64 [R23], R8 ;  /* 0x0000000817007388 */ /* 0x0001ec0000000a00 */
[----:B01----:R-:W-:Y:S05]  /*0760*/  CALL.REL.NOINC R6 `(_Z9integrateddPFddEyPd) ;  /* 0xfffffff806247344 */ /* 0x003fea0003c3ffff */
        /* <DEDUP_REMOVED lines=23> */
[----:B------:R-:W-:-:S05]  /*08e0*/  IADD3 R18, P0, PT, R18, 0x4, RZ ;  /* 0x0000000412127810 */ /* 0x000fca0007f1e0ff */
[----:B------:R-:W-:Y:S01]  /*08f0*/  IMAD.X R17, RZ, RZ, R17, P0 ;  /* 0x000000ffff117224 */ /* 0x000fe200000e0611 */
[----:B------:R-:W-:-:S04]  /*0900*/  ISETP.NE.U32.AND P0, PT, R18, R16, PT ;  /* 0x000000101200720c */ /* 0x000fc80003f05070 */
[----:B------:R-:W-:Y:S01]  /*0910*/  ISETP.NE.AND.EX P0, PT, R17, R2, PT, P0 ;  /* 0x000000021100720c */ /* 0x000fe20003f05300 */
[----:B0-----:R-:W-:-:S07]  /*0920*/  DFMA R4, R4, R26, R6 ;  /* 0x0000001a0404722b */ /* 0x001fce0000000006 */
[----:B------:R4:W-:Y:S05]  /*0930*/  STS.64 [R23], R4 ;  /* 0x0000000417007388 */ /* 0x0009ea0000000a00 */
[----:B------:R-:W-:Y:S05]  /*0940*/  @P0 BRA `(.L_x_6) ;  /* 0xfffffffc00400947 */ /* 0x000fea000383ffff */
.L_x_3:
[----:B------:R-:W-:Y:S05]  /*0950*/  WARPSYNC.ALL ;  /* 0x0000000000007948 */ /* 0x000fea0003800000 */
[----:B------:R-:W-:Y:S01]  /*0960*/  BAR.SYNC.DEFER_BLOCKING 0x0 ;  /* 0x0000000000007b1d */ /* 0x000fe20000010000 */
[----:B------:R-:W-:-:S13]  /*0970*/  ISETP.NE.AND P0, PT, R24, RZ, PT ;  /* 0x000000ff1800720c */ /* 0x000fda0003f05270 */
[----:B-12---:R-:W-:Y:S05]  /*0980*/  @P0 EXIT ;  /* 0x000000000000094d */ /* 0x006fea0003800000 */
[----:B------:R-:W1:Y:S01]  /*0990*/  S2UR UR6, SR_CgaCtaId ;  /* 0x00000000000679c3 */ /* 0x000e620000008800 */
[----:B------:R-:W-:Y:S01]  /*09a0*/  UISETP.GE.U32.AND UP0, UPT, UR40, 0x10, UPT ;  /* 0x000000102800788c */ /* 0x000fe2000bf06070 */
[----:B------:R-:W-:Y:S01]  /*09b0*/  CS2R R14, SRZ ;  /* 0x00000000000e7805 */ /* 0x000fe2000001ff00 */
[----:B------:R-:W-:Y:S01]  /*09c0*/  UMOV UR4, 0x400 ;  /* 0x0000040000047882 */ /* 0x000fe20000000000 */
[----:B------:R-:W-:Y:S01]  /*09d0*/  ULOP3.LUT UR11, UR40, 0xf, URZ, 0xc0, !UPT ;  /* 0x0000000f280b7892 */ /* 0x000fe2000f8ec0ff */
[----:B------:R-:W-:Y:S01]  /*09e0*/  UMOV UR5, URZ ;  /* 0x000000ff00057c82 */ /* 0x000fe20008000000 */
[----:B-1----:R-:W-:-:S04]  /*09f0*/  ULEA UR7, UR6, UR4, 0x18 ;  /* 0x0000000406077291 */ /* 0x002fc8000f8ec0ff */
[----:B------:R-:W-:Y:S08]  /*0a00*/  BRA.U !UP0, `(.L_x_7) ;  /* 0x00000001088c7547 */ /* 0x000ff0000b800000 */
[----:B------:R-:W-:Y:S01]  /*0a10*/  ULOP3.LUT UR5, UR40, 0x7f0, URZ, 0xc0, !UPT ;  /* 0x000007f028057892 */ /* 0x000fe2000f8ec0ff */
[----:B------:R-:W-:Y:S01]  /*0a20*/  CS2R R14, SRZ ;  /* 0x00000000000e7805 */ /* 0x000fe2000001ff00 */
[----:B------:R-:W-:Y:S01]  /*0a30*/  UIADD3 UR8, UPT, UPT, UR7, 0x40, URZ ;  /* 0x0000004007087890 */ /* 0x000fe2000fffe0ff */
[----:B------:R-:W-:-:S04]  /*0a40*/  UMOV UR4, URZ ;  /* 0x000000ff00047c82 */ /* 0x000fc80008000000 */
[----:B------:R-:W-:-:S07]  /*0a50*/  UMOV UR6, UR5 ;  /* 0x0000000500067c82 */ /* 0x000fce0008000000 */
.L_x_8:
[----:B------:R-:W1:Y:S01]  /*0a60*/  LDS.128 R16, [UR8+-0x40] ;  /* 0xffffc008ff107984 */ /* 0x000e620008000c00 */
[----:B------:R-:W-:-:S03]  /*0a70*/  UIADD3 UR6, UP0, UPT, UR6, -0x10, URZ ;  /* 0xfffffff006067890 */ /* 0x000fc6000ff1e0ff */
[----:B------:R-:W2:Y:S01]  /*0a80*/  LDS.128 R8, [UR8+-0x30] ;  /* 0xffffd008ff087984 */ /* 0x000ea20008000c00 */
[----:B------:R-:W-:Y:S02]  /*0a90*/  UIADD3.X UR4, UPT, UPT, UR4, -0x1, URZ, UP0, !UPT ;  /* 0xffffffff04047890 */ /* 0x000fe400087fe4ff */
[----:B------:R-:W-:Y:S01]  /*0aa0*/  UISETP.NE.U32.AND UP0, UPT, UR6, URZ, UPT ;  /* 0x000000ff0600728c */ /* 0x000fe2000bf05070 */
[----:B---34-:R-:W3:Y:S03]  /*0ab0*/  LDS.128 R4, [UR8+-0x20] ;  /* 0xffffe008ff047984 */ /* 0x018ee60008000c00 */
[----:B------:R-:W-:Y:S01]  /*0ac0*/  UISETP.NE.AND.EX UP0, UPT, UR4, URZ, UPT, UP0 ;  /* 0x000000ff0400728c */ /* 0x000fe2000bf05300 */
[----:B-1----:R-:W-:Y:S01]  /*0ad0*/  DADD R16, R16, R14 ;  /* 0x0000000010107229 */ /* 0x002fe2000000000e */
[----:B------:R-:W1:Y:S07]  /*0ae0*/  LDS.128 R12, [UR8+-0x10] ;  /* 0xfffff008ff0c7984 */ /* 0x000e6e0008000c00 */
[----:B------:R-:W-:-:S08]  /*0af0*/  DADD R16, R18, R16 ;  /* 0x0000000012107229 */ /* 0x000fd00000000010 */
[----:B--2---:R-:W-:-:S08]  /*0b00*/  DADD R8, R16, R8 ;  /* 0x0000000010087229 */ /* 0x004fd00000000008 */
[----:B------:R-:W-:Y:S02]  /*0b10*/  DADD R2, R10, R8 ;  /* 0x000000000a027229 */ /* 0x000fe40000000008 */
[----:B------:R-:W2:Y:S06]  /*0b20*/  LDS.128 R8, [UR8] ;  /* 0x00000008ff087984 */ /* 0x000eac0008000c00 */
[----:B---3--:R-:W-:-:S08]  /*0b30*/  DADD R2, R2, R4 ;  /* 0x0000000002027229 */ /* 0x008fd00000000004 */
[----:B------:R-:W-:Y:S01]  /*0b40*/  DADD R2, R6, R2 ;  /* 0x0000000006027229 */ /* 0x000fe20000000002 */
[----:B------:R-:W3:Y:S07]  /*0b50*/  LDS.128 R4, [UR8+0x10] ;  /* 0x00001008ff047984 */ /* 0x000eee0008000c00 */
[----:B-1----:R-:W-:-:S08]  /*0b60*/  DADD R2, R2, R12 ;  /* 0x0000000002027229 */ /* 0x002fd0000000000c */
[----:B------:R-:W-:Y:S01]  /*0b70*/  DADD R2, R14, R2 ;  /* 0x000000000e027229 */ /* 0x000fe20000000002 */
[----:B------:R-:W1:Y:S07]  /*0b80*/  LDS.128 R12, [UR8+0x20] ;  /* 0x00002008ff0c7984 */ /* 0x000e6e0008000c00 */
[----:B--2---:R-:W-:-:S08]  /*0b90*/  DADD R2, R2, R8 ;  /* 0x0000000002027229 */ /* 0x004fd00000000008 */
[----:B------:R-:W-:Y:S01]  /*0ba0*/  DADD R2, R10, R2 ;  /* 0x000000000a027229 */ /* 0x000fe20000000002 */
[----:B------:R-:W2:Y:S01]  /*0bb0*/  LDS.128 R8, [UR8+0x30] ;  /* 0x00003008ff087984 */ /* 0x000ea20008000c00 */
[----:B------:R-:W-:-:S06]  /*0bc0*/  UIADD3 UR8, UPT, UPT, UR8, 0x80, URZ ;  /* 0x0000008008087890 */ /* 0x000fcc000fffe0ff */
[----:B---3--:R-:W-:-:S08]  /*0bd0*/  DADD R2, R2, R4 ;  /* 0x0000000002027229 */ /* 0x008fd00000000004 */
[----:B------:R-:W-:-:S08]  /*0be0*/  DADD R2, R6, R2 ;  /* 0x0000000006027229 */ /* 0x000fd00000000002 */
[----:B-1----:R-:W-:-:S08]  /*0bf0*/  DADD R2, R2, R12 ;  /* 0x0000000002027229 */ /* 0x002fd0000000000c */
[----:B------:R-:W-:-:S08]  /*0c00*/  DADD R2, R14, R2 ;  /* 0x000000000e027229 */ /* 0x000fd00000000002 */
[----:B--2---:R-:W-:-:S08]  /*0c10*/  DADD R2, R2, R8 ;  /* 0x0000000002027229 */ /* 0x004fd00000000008 */
[----:B------:R-:W-:Y:S01]  /*0c20*/  DADD R14, R10, R2 ;  /* 0x000000000a0e7229 */ /* 0x000fe20000000002 */
[----:B------:R-:W-:Y:S10]  /*0c30*/  BRA.U UP0, `(.L_x_8) ;  /* 0xfffffffd00887547 */ /* 0x000ff4000b83ffff */
.L_x_7:
[----:B------:R-:W-:Y:S01]  /*0c40*/  UISETP.NE.U32.AND UP0, UPT, UR11, URZ, UPT ;  /* 0x000000ff0b00728c */ /* 0x000fe2000bf05070 */
[----:B------:R-:W1:Y:S03]  /*0c50*/  LDCU.64 UR8, c[0x0][0x358] ;  /* 0x00006b00ff0877ac */ /* 0x000e660008000a00 */
[----:B------:R-:W-:-:S09]  /*0c60*/  UISETP.NE.AND.EX UP0, UPT, URZ, URZ, UPT, UP0 ;  /* 0x000000ffff00728c */ /* 0x000fd2000bf05300 */
[----:B------:R-:W-:Y:S05]  /*0c70*/  BRA.U !UP0, `(.L_x_9) ;  /* 0x0000000108b87547 */ /* 0x000fea000b800000 */
[----:B------:R-:W-:Y:S02]  /*0c80*/  UISETP.GE.U32.AND UP1, UPT, UR11, 0x8, UPT ;  /* 0x000000080b00788c */ /* 0x000fe4000bf26070 */
[----:B------:R-:W-:Y:S02]  /*0c90*/  ULOP3.LUT UR10, UR40, 0x7, URZ, 0xc0, !UPT ;  /* 0x00000007280a7892 */ /* 0x000fe4000f8ec0ff */
[----:B------:R-:W-:Y:S02]  /*0ca0*/  UISETP.GE.U32.AND.EX UP1, UPT, URZ, URZ, UPT, UP1 ;  /* 0x000000ffff00728c */ /* 0x000fe4000bf26110 */
[----:B------:R-:W-:-:S04]  /*0cb0*/  UISETP.NE.U32.AND UP0, UPT, UR10, URZ, UPT ;  /* 0x000000ff0a00728c */ /* 0x000fc8000bf05070 */
[----:B------:R-:W-:-:S03]  /*0cc0*/  UISETP.NE.AND.EX UP0, UPT, URZ, URZ, UPT, UP0 ;  /* 0x000000ffff00728c */ /* 0x000fc6000bf05300 */
[----:B------:R-:W-:Y:S08]  /*0cd0*/  BRA.U !UP1, `(.L_x_10) ;  /* 0x0000000109387547 */ /* 0x000ff0000b800000 */
[----:B------:R-:W-:Y:S02]  /*0ce0*/  ULEA UR4, UR5, UR7, 0x3 ;  /* 0x0000000705047291 */ /* 0x000fe4000f8e18ff */
[----:B------:R-:W-:-:S07]  /*0cf0*/  UIADD3 UR5, UPT, UPT, UR5, 0x8, URZ ;  /* 0x0000000805057890 */ /* 0x000fce000fffe0ff */
[----:B------:R-:W2:Y:S04]  /*0d00*/  LDS.128 R16, [UR4] ;  /* 0x00000004ff107984 */ /* 0x000ea80008000c00 */
[----:B------:R-:W5:Y:S04]  /*0d10*/  LDS.128 R8, [UR4+0x10] ;  /* 0x00001004ff087984 */ /* 0x000f680008000c00 */
[----:B---34-:R-:W3:Y:S01]  /*0d20*/  LDS.128 R4, [UR4+0x20] ;  /* 0x00002004ff047984 */ /* 0x018ee20008000c00 */
[----:B--2---:R-:W-:-:S03]  /*0d30*/  DADD R16, R14, R16 ;  /* 0x000000000e107229 */ /* 0x004fc60000000010 */
[----:B------:R-:W2:Y:S05]  /*0d40*/  LDS.128 R12, [UR4+0x30] ;  /* 0x00003004ff0c7984 */ /* 0x000eaa0008000c00 */
[----:B------:R-:W-:-:S08]  /*0d50*/  DADD R16, R16, R18 ;  /* 0x0000000010107229 */ /* 0x000fd00000000012 */
[----:B-----5:R-:W-:-:S08]  /*0d60*/  DADD R8, R16, R8 ;  /* 0x0000000010087229 */ /* 0x020fd00000000008 */
[----:B------:R-:W-:-:S08]  /*0d70*/  DADD R8, R8, R10 ;  /* 0x0000000008087229 */ /* 0x000fd0000000000a */
[----:B---3--:R-:W-:-:S08]  /*0d80*/  DADD R4, R8, R4 ;  /* 0x0000000008047229 */ /* 0x008fd00000000004 */
[----:B------:R-:W-:-:S08]  /*0d90*/  DADD R4, R4, R6 ;  /* 0x0000000004047229 */ /* 0x000fd00000000006 */
[----:B--2---:R-:W-:-:S08]  /*0da0*/  DADD R4, R4, R12 ;  /* 0x0000000004047229 */ /* 0x004fd0000000000c */
[----:B------:R-:W-:-:S11]  /*0db0*/  DADD R14, R4, R14 ;  /* 0x00000000040e7229 */ /* 0x000fd6000000000e */
.L_x_10:
[----:B------:R-:W-:Y:S05]  /*0dc0*/  BRA.U !UP0, `(.L_x_9) ;  /* 0x0000000108647547 */ /* 0x000fea000b800000 */
[----:B------:R-:W-:Y:S02]  /*0dd0*/  UISETP.GE.U32.AND UP1, UPT, UR10, 0x4, UPT ;  /* 0x000000040a00788c */ /* 0x000fe4000bf26070 */
[----:B------:R-:W-:Y:S02]  /*0de0*/  ULOP3.LUT UR6, UR40, 0x3, URZ, 0xc0, !UPT ;  /* 0x0000000328067892 */ /* 0x000fe4000f8ec0ff */
[----:B------:R-:W-:Y:S02]  /*0df0*/  UISETP.GE.U32.AND.EX UP1, UPT, URZ, URZ, UPT, UP1 ;  /* 0x000000ffff00728c */ /* 0x000fe4000bf26110 */
[----:B------:R-:W-:Y:S01]  /*0e00*/  UISETP.NE.U32.AND UP0, UPT, UR6, URZ, UPT ;  /* 0x000000ff0600728c */ /* 0x000fe2000bf05070 */
[----:B------:R-:W-:-:S03]  /*0e10*/  UMOV UR4, URZ ;  /* 0x000000ff00047c82 */ /* 0x000fc60008000000 */
[----:B------:R-:W-:-:S03]  /*0e20*/  UISETP.NE.AND.EX UP0, UPT, UR4, URZ, UPT, UP0 ;  /* 0x000000ff0400728c */ /* 0x000fc6000bf05300 */
[----:B------:R-:W-:Y:S08]  /*0e30*/  BRA.U !UP1, `(.L_x_11) ;  /* 0x0000000109207547 */ /* 0x000ff0000b800000 */
[----:B------:R-:W-:Y:S02]  /*0e40*/  ULEA UR10, UR5, UR7, 0x3 ;  /* 0x00000007050a7291 */ /* 0x000fe4000f8e18ff */
[----:B------:R-:W-:-:S07]  /*0e50*/  UIADD3 UR5, UPT, UPT, UR5, 0x4, URZ ;  /* 0x0000000405057890 */ /* 0x000fce000fffe0ff */
[----:B---34-:R-:W2:Y:S04]  /*0e60*/  LDS.128 R4, [UR10] ;  /* 0x0000000aff047984 */ /* 0x018ea80008000c00 */
[----:B------:R-:W3:Y:S01]  /*0e70*/  LDS.128 R8, [UR10+0x10] ;  /* 0x0000100aff087984 */ /* 0x000ee20008000c00 */
[----:B--2---:R-:W-:-:S08]  /*0e80*/  DADD R4, R14, R4 ;  /* 0x000000000e047229 */ /* 0x004fd00000000004 */
[----:B------:R-:W-:-:S08]  /*0e90*/  DADD R4, R4, R6 ;  /* 0x0000000004047229 */ /* 0x000fd00000000006 */
[----:B---3--:R-:W-:-:S08]  /*0ea0*/  DADD R4, R4, R8 ;  /* 0x0000000004047229 */ /* 0x008fd00000000008 */
[----:B------:R-:W-:-:S11]  /*0eb0*/  DADD R14, R4, R10 ;  /* 0x00000000040e7229 */ /* 0x000fd6000000000a */
.L_x_11:
[----:B------:R-:W-:Y:S05]  /*0ec0*/  BRA.U !UP0, `(.L_x_9) ;  /* 0x0000000108247547 */ /* 0x000fea000b800000 */
[----:B------:R-:W-:-:S12]  /*0ed0*/  ULEA UR5, UR5, UR7, 0x3 ;  /* 0x0000000705057291 */ /* 0x000fd8000f8e18ff */
.L_x_12:
[----:B------:R-:W2:Y:S01]  /*0ee0*/  LDS.64 R2, [UR5] ;  /* 0x00000005ff027984 */ /* 0x000ea20008000a00 */
[----:B------:R-:W-:Y:S02]  /*0ef0*/  UIADD3 UR6, UP0, UPT, UR6, -0x1, URZ ;  /* 0xffffffff06067890 */ /* 0x000fe4000ff1e0ff */
[----:B------:R-:W-:Y:S02]  /*0f00*/  UIADD3 UR5, UPT, UPT, UR5, 0x8, URZ ;  /* 0x0000000805057890 */ /* 0x000fe4000fffe0ff */
[----:B------:R-:W-:Y:S02]  /*0f10*/  UIADD3.X UR4, UPT, UPT, UR4, -0x1, URZ, UP0, !UPT ;  /* 0xffffffff04047890 */ /* 0x000fe400087fe4ff */
[----:B------:R-:W-:-:S04]  /*0f20*/  UISETP.NE.U32.AND UP0, UPT, UR6, URZ, UPT ;  /* 0x000000ff0600728c */ /* 0x000fc8000bf05070 */
[----:B------:R-:W-:Y:S01]  /*0f30*/  UISETP.NE.AND.EX UP0, UPT, UR4, URZ, UPT, UP0 ;  /* 0x000000ff0400728c */ /* 0x000fe2000bf05300 */
[----:B--2---:R-:W-:-:S08]  /*0f40*/  DADD R14, R2, R14 ;  /* 0x00000000020e7229 */ /* 0x004fd0000000000e */
[----:B------:R-:W-:Y:S05]  /*0f50*/  BRA.U UP0, `(.L_x_12) ;  /* 0xfffffffd00e07547 */ /* 0x000fea000b83ffff */
.L_x_9:
[----:B------:R-:W1:Y:S02]  /*0f60*/  LDC.64 R2, c[0x0][0x3a0] ;  /* 0x0000e800ff027b82 */ /* 0x000e640000000a00 */
[----:B-1----:R-:W-:Y:S01]  /*0f70*/  STG.E.64 desc[UR8][R2.64], R14 ;  /* 0x0000000e02007986 */ /* 0x002fe2000c101b08 */
[----:B------:R-:W-:Y:S05]  /*0f80*/  EXIT ;  /* 0x000000000000794d */ /* 0x000fea0003800000 */
        .type           $_Z9integrateddPFddEyPd$_Z8parabolad,@function
        .size           $_Z9integrateddPFddEyPd$_Z8parabolad,($__internal_0_$__cuda_sm20_div_rn_f64_full - $_Z9integrateddPFddEyPd$_Z8parabolad)
$_Z9integrateddPFddEyPd$_Z8parabolad:
[----:B------:R-:W-:Y:S02]  /*0f90*/  VIADD R1, R1, 0xfffffff8 ;  /* 0xfffffff801017836 */ /* 0x000fe40000000000 */
[----:B------:R-:W-:-:S03]  /*0fa0*/  IMAD.MOV.U32 R3, RZ, RZ, R5 ;  /* 0x000000ffff037224 */ /* 0x000fc600078e0005 */
[----:B------:R0:W-:Y:S02]  /*0fb0*/  STL [R1], R2 ;  /* 0x0000000201007387 */ /* 0x0001e40000100800 */
[----:B0-----:R-:W-:-:S06]  /*0fc0*/  IMAD.MOV.U32 R2, RZ, RZ, R4 ;  /* 0x000000ffff027224 */ /* 0x001fcc00078e0004 */
[----:B------:R-:W-:Y:S01]  /*0fd0*/  DMUL R4, R2, R2 ;  /* 0x0000000202047228 */ /* 0x000fe20000000000 */
[----:B------:R0:W2:Y:S02]  /*0fe0*/  LDL R2, [R1] ;  /* 0x0000000001027983 */ /* 0x0000a40000100800 */
[----:B0-----:R-:W-:Y:S01]  /*0ff0*/  VIADD R1, R1, 0x8 ;  /* 0x0000000801017836 */ /* 0x001fe20000000000 */
[----:B--2---:R-:W-:Y:S07]  /*1000*/  RET.REL.NODEC R20 `(_Z9integrateddPFddEyPd) ;  /* 0xffffffec14fc7950 */ /* 0x004fee0003c3ffff */
        .weak           $__internal_0_$__cuda_sm20_div_rn_f64_full
        .type           $__internal_0_$__cuda_sm20_div_rn_f64_full,@function
        .size           $__internal_0_$__cuda_sm20_div_rn_f64_full,($__internal_1_$__cuda_sm20_div_u64 - $__internal_0_$__cuda_sm20_div_rn_f64_full)
$__internal_0_$__cuda_sm20_div_rn_f64_full:
[C---:B------:R-:W-:Y:S01]  /*1010*/  FSETP.GEU.AND P0, PT, |R7|.reuse, 1.469367938527859385e-39, PT ;  /* 0x001000000700780b */ /* 0x040fe20003f0e200 */
[----:B------:R-:W-:Y:S01]  /*1020*/  IMAD.MOV.U32 R14, RZ, RZ, 0x1 ;  /* 0x00000001ff0e7424 */ /* 0x000fe200078e00ff */
[C---:B------:R-:W-:Y:S01]  /*1030*/  LOP3.LUT R8, R7.reuse, 0x800fffff, RZ, 0xc0, !PT ;  /* 0x800fffff07087812 */ /* 0x040fe200078ec0ff */
[----:B------:R-:W-:Y:S01]  /*1040*/  IMAD.MOV.U32 R0, RZ, RZ, 0x1ca00000 ;  /* 0x1ca00000ff007424 */ /* 0x000fe200078e00ff */
[----:B------:R-:W-:Y:S02]  /*1050*/  LOP3.LUT R22, R7, 0x7ff00000, RZ, 0xc0, !PT ;  /* 0x7ff0000007167812 */ /* 0x000fe400078ec0ff */
[----:B------:R-:W-:Y:S01]  /*1060*/  LOP3.LUT R9, R8, 0x3ff00000, RZ, 0xfc, !PT ;  /* 0x3ff0000008097812 */ /* 0x000fe200078efcff */
[----:B------:R-:W-:Y:S01]  /*1070*/  IMAD.MOV.U32 R8, RZ, RZ, R6 ;  /* 0x000000ffff087224 */ /* 0x000fe200078e0006 */
[----:B------:R-:W-:-:S04]  /*1080*/  LOP3.LUT R3, R5, 0x7ff00000, RZ, 0xc0, !PT ;  /* 0x7ff0000005037812 */ /* 0x000fc800078ec0ff */
[----:B------:R-:W-:Y:S01]  /*1090*/  ISETP.GE.U32.AND P1, PT, R3, R22, PT ;  /* 0x000000160300720c */ /* 0x000fe20003f26070 */
[----:B------:R-:W-:Y:S01]  /*10a0*/  @!P0 DMUL R8, R6, 8.98846567431157953865e+307 ;  /* 0x7fe0000006088828 */ /* 0x000fe20000000000 */
[----:B------:R-:W-:-:S05]  /*10b0*/  IMAD.MOV.U32 R19, RZ, RZ, R3 ;  /* 0x000000ffff137224 */ /* 0x000fca00078e0003 */
[----:B------:R-:W0:Y:S02]  /*10c0*/  MUFU.RCP64H R15, R9 ;  /* 0x00000009000f7308 */ /* 0x000e240000001800 */
[----:B0-----:R-:W-:-:S08]  /*10d0*/  DFMA R10, R14, -R8, 1 ;  /* 0x3ff000000e0a742b */ /* 0x001fd00000000808 */
[----:B------:R-:W-:-:S08]  /*10e0*/  DFMA R10, R10, R10, R10 ;  /* 0x0000000a0a0a722b */ /* 0x000fd0000000000a */
[----:B------:R-:W-:Y:S01]  /*10f0*/  DFMA R14, R14, R10, R14 ;  /* 0x0000000a0e0e722b */ /* 0x000fe2000000000e */
[----:B------:R-:W-:Y:S01]  /*1100*/  SEL R11, R0, 0x63400000, !P1 ;  /* 0x63400000000b7807 */ /* 0x000fe20004800000 */
[----:B------:R-:W-:Y:S01]  /*1110*/  IMAD.MOV.U32 R10, RZ, RZ, R4 ;  /* 0x000000ffff0a7224 */ /* 0x000fe200078e0004 */
[----:B------:R-:W-:Y:S02]  /*1120*/  FSETP.GEU.AND P1, PT, |R5|, 1.469367938527859385e-39, PT ;  /* 0x001000000500780b */ /* 0x000fe40003f2e200 */
[----:B------:R-:W-:-:S03]  /*1130*/  LOP3.LUT R11, R11, 0x800fffff, R5, 0xf8, !PT ;  /* 0x800fffff0b0b7812 */ /* 0x000fc600078ef805 */
[----:B------:R-:W-:-:S08]  /*1140*/  DFMA R12, R14, -R8, 1 ;  /* 0x3ff000000e0c742b */ /* 0x000fd00000000808 */
[----:B------:R-:W-:Y:S01]  /*1150*/  DFMA R12, R14, R12, R14 ;  /* 0x0000000c0e0c722b */ /* 0x000fe2000000000e */
[----:B------:R-:W-:Y:S10]  /*1160*/  @P1 BRA `(.L_x_13) ;  /* 0x0000000000201947 */ /* 0x000ff40003800000 */
[----:B------:R-:W-:-:S04]  /*1170*/  LOP3.LUT R14, R7, 0x7ff00000, RZ, 0xc0, !PT ;  /* 0x7ff00000070e7812 */ /* 0x000fc800078ec0ff */
[----:B------:R-:W-:Y:S01]  /*1180*/  ISETP.GE.U32.AND P1, PT, R3, R14, PT ;  /* 0x0000000e0300720c */ /* 0x000fe20003f26070 */
[----:B------:R-:W-:-:S03]  /*1190*/  IMAD.MOV.U32 R14, RZ, RZ, RZ ;  /* 0x000000ffff0e7224 */ /* 0x000fc600078e00ff */
[----:B------:R-:W-:-:S04]  /*11a0*/  SEL R15, R0, 0x63400000, !P1 ;  /* 0x63400000000f7807 */ /* 0x000fc80004800000 */
[----:B------:R-:W-:-:S04]  /*11b0*/  LOP3.LUT R15, R15, 0x80000000, R5, 0xf8, !PT ;  /* 0x800000000f0f7812 */ /* 0x000fc800078ef805 */
[----:B------:R-:W-:-:S06]  /*11c0*/  LOP3.LUT R15, R15, 0x100000, RZ, 0xfc, !PT ;  /* 0x001000000f0f7812 */ /* 0x000fcc00078efcff */
[----:B------:R-:W-:-:S10]  /*11d0*/  DFMA R10, R10, 2, -R14 ;  /* 0x400000000a0a782b */ /* 0x000fd4000000080e */
[----:B------:R-:W-:-:S07]  /*11e0*/  LOP3.LUT R19, R11, 0x7ff00000, RZ, 0xc0, !PT ;  /* 0x7ff000000b137812 */ /* 0x000fce00078ec0ff */
.L_x_13:
[----:B------:R-:W-:Y:S01]  /*11f0*/  DMUL R14, R12, R10 ;  /* 0x0000000a0c0e7228 */ /* 0x000fe20000000000 */
[----:B------:R-:W-:-:S07]  /*1200*/  @!P0 LOP3.LUT R22, R9, 0x7ff00000, RZ, 0xc0, !PT ;  /* 0x7ff0000009168812 */ /* 0x000fce00078ec0ff */
[----:B------:R-:W-:-:S08]  /*1210*/  DFMA R20, R14, -R8, R10 ;  /* 0x800000080e14722b */ /* 0x000fd0000000000a */
[----:B------:R-:W-:Y:S01]  /*1220*/  DFMA R20, R12, R20, R14 ;  /* 0x000000140c14722b */ /* 0x000fe2000000000e */
[----:B------:R-:W-:Y:S02]  /*1230*/  VIADD R12, R19, 0xffffffff ;  /* 0xffffffff130c7836 */ /* 0x000fe40000000000 */
[----:B------:R-:W-:-:S03]  /*1240*/  VIADD R13, R22, 0xffffffff ;  /* 0xffffffff160d7836 */ /* 0x000fc60000000000 */
[----:B------:R-:W-:-:S04]  /*1250*/  ISETP.GT.U32.AND P0, PT, R12, 0x7feffffe, PT ;  /* 0x7feffffe0c00780c */ /* 0x000fc80003f04070 */
[----:B------:R-:W-:-:S13]  /*1260*/  ISETP.GT.U32.OR P0, PT, R13, 0x7feffffe, P0 ;  /* 0x7feffffe0d00780c */ /* 0x000fda0000704470 */
[----:B------:R-:W-:Y:S05]  /*1270*/  @P0 BRA `(.L_x_14) ;  /* 0x00000000006c0947 */ /* 0x000fea0003800000 */
[----:B------:R-:W-:-:S04]  /*1280*/  LOP3.LUT R12, R7, 0x7ff00000, RZ, 0xc0, !PT ;  /* 0x7ff00000070c7812 */ /* 0x000fc800078ec0ff */
[CC--:B------:R-:W-:Y:S02]  /*1290*/  VIADDMNMX R4, R3.reuse, -R12.reuse, 0xb9600000, !PT ;  /* 0xb960000003047446 */ /* 0x0c0fe4000780090c */
[----:B------:R-:W-:Y:S02]  /*12a0*/  ISETP.GE.U32.AND P0, PT, R3, R12, PT ;  /* 0x0000000c0300720c */ /* 0x000fe40003f06070 */
[----:B------:R-:W-:Y:S02]  /*12b0*/  VIMNMX R4, PT, PT, R4, 0x46a00000, PT ;  /* 0x46a0000004047848 */ /* 0x000fe40003fe0100 */
[----:B------:R-:W-:-:S05]  /*12c0*/  SEL R3, R0, 0x63400000, !P0 ;  /* 0x6340000000037807 */ /* 0x000fca0004000000 */
[----:B------:R-:W-:Y:S02]  /*12d0*/  IMAD.IADD R0, R4, 0x1, -R3 ;  /* 0x0000000104007824 */ /* 0x000fe400078e0a03 */
[----:B------:R-:W-:Y:S02]  /*12e0*/  IMAD.MOV.U32 R4, RZ, RZ, RZ ;  /* 0x000000ffff047224 */ /* 0x000fe400078e00ff */
[----:B------:R-:W-:-:S06]  /*12f0*/  VIADD R5, R0, 0x7fe00000 ;  /* 0x7fe0000000057836 */ /* 0x000fcc0000000000 */
[----:B------:R-:W-:-:S10]  /*1300*/  DMUL R12, R20, R4 ;  /* 0x00000004140c7228 */ /* 0x000fd40000000000 */
[----:B------:R-:W-:-:S13]  /*1310*/  FSETP.GTU.AND P0, PT, |R13|, 1.469367938527859385e-39, PT ;  /* 0x001000000d00780b */ /* 0x000fda0003f0c200 */
[----:B------:R-:W-:Y:S05]  /*1320*/  @P0 BRA `(.L_x_15) ;  /* 0x0000000000940947 */ /* 0x000fea0003800000 */
[----:B------:R-:W-:Y:S01]  /*1330*/  DFMA R8, R20, -R8, R10 ;  /* 0x800000081408722b */ /* 0x000fe2000000000a */
[----:B------:R-:W-:-:S09]  /*1340*/  IMAD.MOV.U32 R4, RZ, RZ, RZ ;  /* 0x000000ffff047224 */ /* 0x000fd200078e00ff */
[C---:B------:R-:W-:Y:S02]  /*1350*/  FSETP.NEU.AND P0, PT, R9.reuse, RZ, PT ;  /* 0x000000ff0900720b */ /* 0x040fe40003f0d000 */
[----:B------:R-:W-:-:S04]  /*1360*/  LOP3.LUT R3, R9, 0x80000000, R7, 0x48, !PT ;  /* 0x8000000009037812 */ /* 0x000fc800078e4807 */
[----:B------:R-:W-:-:S07]  /*1370*/  LOP3.LUT R5, R3, R5, RZ, 0xfc, !PT ;  /* 0x0000000503057212 */ /* 0x000fce00078efcff */
[----:B------:R-:W-:Y:S05]  /*1380*/  @!P0 BRA `(.L_x_15) ;  /* 0x00000000007c8947 */ /* 0x000fea0003800000 */
[----:B------:R-:W-:Y:S01]  /*1390*/  IMAD.MOV R7, RZ, RZ, -R0 ;  /* 0x000000ffff077224 */ /* 0x000fe200078e0a00 */
[----:B------:R-:W-:Y:S01]  /*13a0*/  DMUL.RP R4, R20, R4 ;  /* 0x0000000414047228 */ /* 0x000fe20000008000 */
[----:B------:R-:W-:-:S06]  /*13b0*/  IMAD.MOV.U32 R6, RZ, RZ, RZ ;  /* 0x000000ffff067224 */ /* 0x000fcc00078e00ff */
[----:B------:R-:W-:-:S03]  /*13c0*/  DFMA R6, R12, -R6, R20 ;  /* 0x800000060c06722b */ /* 0x000fc60000000014 */
[----:B------:R-:W-:-:S03]  /*13d0*/  LOP3.LUT R3, R5, R3, RZ, 0x3c, !PT ;  /* 0x0000000305037212 */ /* 0x000fc600078e3cff */
[----:B------:R-:W-:-:S04]  /*13e0*/  IADD3 R6, PT, PT, -R0, -0x43300000, RZ ;  /* 0xbcd0000000067810 */ /* 0x000fc80007ffe1ff */
[----:B------:R-:W-:-:S04]  /*13f0*/  FSETP.NEU.AND P0, PT, |R7|, R6, PT ;  /* 0x000000060700720b */ /* 0x000fc80003f0d200 */
[----:B------:R-:W-:Y:S02]  /*1400*/  FSEL R12, R4, R12, !P0 ;  /* 0x0000000c040c7208 */ /* 0x000fe40004000000 */
[----:B------:R-:W-:Y:S01]  /*1410*/  FSEL R13, R3, R13, !P0 ;  /* 0x0000000d030d7208 */ /* 0x000fe20004000000 */
[----:B------:R-:W-:Y:S06]  /*1420*/  BRA `(.L_x_15) ;  /* 0x0000000000547947 */ /* 0x000fec0003800000 */
.L_x_14:
[----:B------:R-:W-:-:S14]  /*1430*/  DSETP.NAN.AND P0, PT, R4, R4, PT ;  /* 0x000000040400722a */ /* 0x000fdc0003f08000 */
[----:B------:R-:W-:Y:S05]  /*1440*/  @P0 BRA `(.L_x_16) ;  /* 0x0000000000440947 */ /* 0x000fea0003800000 */
[----:B------:R-:W-:-:S14]  /*1450*/  DSETP.NAN.AND P0, PT, R6, R6, PT ;  /* 0x000000060600722a */ /* 0x000fdc0003f08000 */
[----:B------:R-:W-:Y:S05]  /*1460*/  @P0 BRA `(.L_x_17) ;  /* 0x0000000000300947 */ /* 0x000fea0003800000 */
[----:B------:R-:W-:Y:S01]  /*1470*/  ISETP.NE.AND P0, PT, R19, R22, PT ;  /* 0x000000161300720c */ /* 0x000fe20003f05270 */
[----:B------:R-:W-:Y:S02]  /*1480*/  IMAD.MOV.U32 R12, RZ, RZ, 0x0 ;  /* 0x00000000ff0c7424 */ /* 0x000fe400078e00ff */
[----:B------:R-:W-:-:S10]  /*1490*/  IMAD.MOV.U32 R13, RZ, RZ, -0x80000 ;  /* 0xfff80000ff0d7424 */ /* 0x000fd400078e00ff */
[----:B------:R-:W-:Y:S05]  /*14a0*/  @!P0 BRA `(.L_x_15) ;  /* 0x0000000000348947 */ /* 0x000fea0003800000 */
[----:B------:R-:W-:Y:S02]  /*14b0*/  ISETP.NE.AND P0, PT, R19, 0x7ff00000, PT ;  /* 0x7ff000001300780c */ /* 0x000fe40003f05270 */
[----:B------:R-:W-:Y:S02]  /*14c0*/  LOP3.LUT R13, R5, 0x80000000, R7, 0x48, !PT ;  /* 0x80000000050d7812 */ /* 0x000fe400078e4807 */
[----:B------:R-:W-:-:S13]  /*14d0*/  ISETP.EQ.OR P0, PT, R22, RZ, !P0 ;  /* 0x000000ff1600720c */ /* 0x000fda0004702670 */
[----:B------:R-:W-:Y:S01]  /*14e0*/  @P0 LOP3.LUT R0, R13, 0x7ff00000, RZ, 0xfc, !PT ;  /* 0x7ff000000d000812 */ /* 0x000fe200078efcff */
[----:B------:R-:W-:Y:S02]  /*14f0*/  @!P0 IMAD.MOV.U32 R12, RZ, RZ, RZ ;  /* 0x000000ffff0c8224 */ /* 0x000fe400078e00ff */
[----:B------:R-:W-:Y:S02]  /*1500*/  @P0 IMAD.MOV.U32 R12, RZ, RZ, RZ ;  /* 0x000000ffff0c0224 */ /* 0x000fe400078e00ff */
[----:B------:R-:W-:Y:S01]  /*1510*/  @P0 IMAD.MOV.U32 R13, RZ, RZ, R0 ;  /* 0x000000ffff0d0224 */ /* 0x000fe200078e0000 */
[----:B------:R-:W-:Y:S06]  /*1520*/  BRA `(.L_x_15) ;  /* 0x0000000000147947 */ /* 0x000fec0003800000 */
.L_x_17:
[----:B------:R-:W-:Y:S01]  /*1530*/  LOP3.LUT R13, R7, 0x80000, RZ, 0xfc, !PT ;  /* 0x00080000070d7812 */ /* 0x000fe200078efcff */
[----:B------:R-:W-:Y:S01]  /*1540*/  IMAD.MOV.U32 R12, RZ, RZ, R6 ;  /* 0x000000ffff0c7224 */ /* 0x000fe200078e0006 */
[----:B------:R-:W-:Y:S06]  /*1550*/  BRA `(.L_x_15) ;  /* 0x0000000000087947 */ /* 0x000fec0003800000 */
.L_x_16:
[----:B------:R-:W-:Y:S01]  /*1560*/  LOP3.LUT R13, R5, 0x80000, RZ, 0xfc, !PT ;  /* 0x00080000050d7812 */ /* 0x000fe200078efcff */
[----:B------:R-:W-:-:S07]  /*1570*/  IMAD.MOV.U32 R12, RZ, RZ, R4 ;  /* 0x000000ffff0c7224 */ /* 0x000fce00078e0004 */
.L_x_15:
[----:B------:R-:W-:-:S04]  /*1580*/  IMAD.MOV.U32 R27, RZ, RZ, 0x0 ;  /* 0x00000000ff1b7424 */ /* 0x000fc800078e00ff */
[----:B------:R-:W-:Y:S05]  /*1590*/  RET.REL.NODEC R26 `(_Z9integrateddPFddEyPd) ;  /* 0xffffffe81a987950 */ /* 0x000fea0003c3ffff */
        .weak           $__internal_1_$__cuda_sm20_div_u64
        .type           $__internal_1_$__cuda_sm20_div_u64,@function
        .size           $__internal_1_$__cuda_sm20_div_u64,(.L_x_21 - $__internal_1_$__cuda_sm20_div_u64)
$__internal_1_$__cuda_sm20_div_u64:
[----:B------:R-:W-:Y:S01]  /*15a0*/  UMOV UR4, UR40 ;  /* 0x0000002800047c82 */ /* 0x000fe20008000000 */
[----:B------:R-:W-:Y:S02]  /*15b0*/  UMOV UR5, URZ ;  /* 0x000000ff00057c82 */ /* 0x000fe40008000000 */
[----:B------:R-:W0:Y:S08]  /*15c0*/  I2F.U64.RP R6, UR4 ;  /* 0x0000000400067d12 */ /* 0x000e300008309000 */
[----:B0-----:R-:W0:Y:S02]  /*15d0*/  MUFU.RCP R6, R6 ;  /* 0x0000000600067308 */ /* 0x001e240000001000 */
[----:B0-----:R-:W-:-:S06]  /*15e0*/  VIADD R2, R6, 0x1ffffffe ;  /* 0x1ffffffe06027836 */ /* 0x001fcc0000000000 */
[----:B------:R-:W0:Y:S02]  /*15f0*/  F2I.U64.TRUNC R2, R2 ;  /* 0x0000000200027311 */ /* 0x000e24000020d800 */
[----:B0-----:R-:W-:-:S04]  /*1600*/  IMAD.WIDE.U32 R4, R2, UR40, RZ ;  /* 0x0000002802047c25 */ /* 0x001fc8000f8e00ff */
[----:B------:R-:W-:Y:S01]  /*1610*/  IMAD R5, R3, UR40, R5 ;  /* 0x0000002803057c24 */ /* 0x000fe2000f8e0205 */
[----:B------:R-:W-:-:S05]  /*1620*/  IADD3 R7, P0, PT, RZ, -R4, RZ ;  /* 0x80000004ff077210 */ /* 0x000fca0007f1e0ff */
[----:B------:R-:W-:-:S04]  /*1630*/  IMAD.HI.U32 R4, R2, R7, RZ ;  /* 0x0000000702047227 */ /* 0x000fc800078e00ff */
[----:B------:R-:W-:Y:S02]  /*1640*/  IMAD.X R9, RZ, RZ, ~R5, P0 ;  /* 0x000000ffff097224 */ /* 0x000fe400000e0e05 */
[----:B------:R-:W-:Y:S02]  /*1650*/  IMAD.MOV.U32 R5, RZ, RZ, R2 ;  /* 0x000000ffff057224 */ /* 0x000fe400078e0002 */
[-C--:B------:R-:W-:Y:S02]  /*1660*/  IMAD R11, R3, R9.reuse, RZ ;  /* 0x00000009030b7224 */ /* 0x080fe400078e02ff */
[----:B------:R-:W-:-:S04]  /*1670*/  IMAD.WIDE.U32 R4, P0, R2, R9, R4 ;  /* 0x0000000902047225 */ /* 0x000fc80007800004 */
[----:B------:R-:W-:-:S04]  /*1680*/  IMAD.HI.U32 R9, R3, R9, RZ ;  /* 0x0000000903097227 */ /* 0x000fc800078e00ff */
[----:B------:R-:W-:-:S05]  /*1690*/  IMAD.HI.U32 R4, P1, R3, R7, R4 ;  /* 0x0000000703047227 */ /* 0x000fca0007820004 */
[----:B------:R-:W-:Y:S01]  /*16a0*/  IADD3 R5, P2, PT, R11, R4, RZ ;  /* 0x000000040b057210 */ /* 0x000fe20007f5e0ff */
[----:B------:R-:W-:-:S04]  /*16b0*/  IMAD.X R4, R9, 0x1, R3, P0 ;  /* 0x0000000109047824 */ /* 0x000fc800000e0603 */
[----:B------:R-:W-:Y:S01]  /*16c0*/  IMAD.WIDE.U32 R2, R5, UR40, RZ ;  /* 0x0000002805027c25 */ /* 0x000fe2000f8e00ff */
[----:B------:R-:W-:Y:S02]  /*16d0*/  IADD3.X R7, PT, PT, RZ, RZ, R4, P2, P1 ;  /* 0x000000ffff077210 */ /* 0x000fe400017e2404 */
[----:B------:R-:W-:-:S03]  /*16e0*/  IADD3 R9, P0, PT, RZ, -R2, RZ ;  /* 0x80000002ff097210 */ /* 0x000fc60007f1e0ff */
[----:B------:R-:W-:Y:S02]  /*16f0*/  IMAD R6, R7, UR40, R3 ;  /* 0x0000002807067c24 */ /* 0x000fe4000f8e0203 */
[----:B------:R-:W0:Y:S01]  /*1700*/  LDC.64 R2, c[0x0][0x398] ;  /* 0x0000e600ff027b82 */ /* 0x000e220000000a00 */
[----:B------:R-:W-:-:S04]  /*1710*/  IMAD.HI.U32 R4, R5, R9, RZ ;  /* 0x0000000905047227 */ /* 0x000fc800078e00ff */
[----:B------:R-:W-:-:S04]  /*1720*/  IMAD.X R6, RZ, RZ, ~R6, P0 ;  /* 0x000000ffff067224 */ /* 0x000fc800000e0e06 */
[----:B------:R-:W-:-:S04]  /*1730*/  IMAD.WIDE.U32 R4, P0, R5, R6, R4 ;  /* 0x0000000605047225 */ /* 0x000fc80007800004 */
[C---:B------:R-:W-:Y:S02]  /*1740*/  IMAD R11, R7.reuse, R6, RZ ;  /* 0x00000006070b7224 */ /* 0x040fe400078e02ff */
[----:B------:R-:W-:-:S04]  /*1750*/  IMAD.HI.U32 R4, P1, R7, R9, R4 ;  /* 0x0000000907047227 */ /* 0x000fc80007820004 */
[----:B------:R-:W-:Y:S01]  /*1760*/  IMAD.HI.U32 R6, R7, R6, RZ ;  /* 0x0000000607067227 */ /* 0x000fe200078e00ff */
[----:B------:R-:W-:-:S03]  /*1770*/  IADD3 R9, P2, PT, R11, R4, RZ ;  /* 0x000000040b097210 */ /* 0x000fc60007f5e0ff */
[----:B------:R-:W-:Y:S02]  /*1780*/  IMAD.X R7, R6, 0x1, R7, P0 ;  /* 0x0000000106077824 */ /* 0x000fe400000e0607 */
[----:B0-----:R-:W-:-:S03]  /*1790*/  IMAD.HI.U32 R4, R9, R2, RZ ;  /* 0x0000000209047227 */ /* 0x001fc600078e00ff */
[----:B------:R-:W-:Y:S01]  /*17a0*/  IADD3.X R7, PT, PT, RZ, RZ, R7, P2, P1 ;  /* 0x000000ffff077210 */ /* 0x000fe200017e2407 */
[----:B------:R-:W-:Y:S02]  /*17b0*/  IMAD.MOV.U32 R5, RZ, RZ, RZ ;  /* 0x000000ffff057224 */ /* 0x000fe400078e00ff */
[----:B------:R-:W-:-:S04]  /*17c0*/  IMAD.WIDE.U32 R4, R9, R3, R4 ;  /* 0x0000000309047225 */ /* 0x000fc800078e0004 */
[C---:B------:R-:W-:Y:S02]  /*17d0*/  IMAD R9, R7.reuse, R3, RZ ;  /* 0x0000000307097224 */ /* 0x040fe400078e02ff */
[----:B------:R-:W-:-:S04]  /*17e0*/  IMAD.HI.U32 R4, P0, R7, R2, R4 ;  /* 0x0000000207047227 */ /* 0x000fc80007800004 */
[----:B------:R-:W-:Y:S01]  /*17f0*/  IMAD.HI.U32 R7, R7, R3, RZ ;  /* 0x0000000307077227 */ /* 0x000fe200078e00ff */
[----:B------:R-:W-:-:S03]  /*1800*/  IADD3 R6, P1, PT, R9, R4, RZ ;  /* 0x0000000409067210 */ /* 0x000fc60007f3e0ff */
[----:B------:R-:W-:-:S04]  /*1810*/  IMAD.X R4, RZ, RZ, R7, P0 ;  /* 0x000000ffff047224 */ /* 0x000fc800000e0607 */
[----:B------:R-:W-:Y:S02]  /*1820*/  IMAD.X R7, RZ, RZ, R4, P1 ;  /* 0x000000ffff077224 */ /* 0x000fe400008e0604 */
[----:B------:R-:W-:-:S04]  /*1830*/  IMAD.WIDE.U32 R4, R6, UR40, RZ ;  /* 0x0000002806047c25 */ /* 0x000fc8000f8e00ff */
[----:B------:R-:W-:Y:S01]  /*1840*/  IMAD R8, R7, UR40, R5 ;  /* 0x0000002807087c24 */ /* 0x000fe2000f8e0205 */
[----:B------:R-:W-:-:S04]  /*1850*/  IADD3 R9, P0, PT, -R4, R2, RZ ;  /* 0x0000000204097210 */ /* 0x000fc80007f1e1ff */
[----:B------:R-:W-:Y:S01]  /*1860*/  IADD3 R4, P1, PT, R9, -UR40, RZ ;  /* 0x8000002809047c10 */ /* 0x000fe2000ff3e0ff */
[----:B------:R-:W-:Y:S01]  /*1870*/  IMAD.X R8, R3, 0x1, ~R8, P0 ;  /* 0x0000000103087824 */ /* 0x000fe200000e0e08 */
[----:B------:R-:W-:Y:S02]  /*1880*/  ISETP.GE.U32.AND P0, PT, R9, UR40, PT ;  /* 0x0000002809007c0c */ /* 0x000fe4000bf06070 */
[----:B------:R-:W-:Y:S02]  /*1890*/  IADD3 R3, P2, PT, R6, 0x1, RZ ;  /* 0x0000000106037810 */ /* 0x000fe40007f5e0ff */
[C---:B------:R-:W-:Y:S02]  /*18a0*/  ISETP.GE.U32.AND.EX P0, PT, R8.reuse, RZ, PT, P0 ;  /* 0x000000ff0800720c */ /* 0x040fe40003f06100 */
[----:B------:R-:W-:Y:S01]  /*18b0*/  IADD3.X R5, PT, PT, R8, -0x1, RZ, P1, !PT ;  /* 0xffffffff08057810 */ /* 0x000fe20000ffe4ff */
[----:B------:R-:W-:Y:S01]  /*18c0*/  IMAD.X R2, RZ, RZ, R7, P2 ;  /* 0x000000ffff027224 */ /* 0x000fe200010e0607 */
[----:B------:R-:W-:-:S02]  /*18d0*/  SEL R3, R3, R6, P0 ;  /* 0x0000000603037207 */ /* 0x000fc40000000000 */
[----:B------:R-:W-:Y:S02]  /*18e0*/  SEL R4, R4, R9, P0 ;  /* 0x0000000904047207 */ /* 0x000fe40000000000 */
[----:B------:R-:W-:Y:S02]  /*18f0*/  SEL R2, R2, R7, P0 ;  /* 0x0000000702027207 */ /* 0x000fe40000000000 */
[----:B------:R-:W-:Y:S02]  /*1900*/  IADD3 R28, P2, PT, R3, 0x1, RZ ;  /* 0x00000001031c7810 */ /* 0x000fe40007f5e0ff */
[----:B------:R-:W-:Y:S02]  /*1910*/  SEL R5, R5, R8, P0 ;  /* 0x0000000805057207 */ /* 0x000fe40000000000 */
[----:B------:R-:W-:Y:S01]  /*1920*/  ISETP.GE.U32.AND P0, PT, R4, UR40, PT ;  /* 0x0000002804007c0c */ /* 0x000fe2000bf06070 */
[----:B------:R-:W-:Y:S01]  /*1930*/  IMAD.X R29, RZ, RZ, R2, P2 ;  /* 0x000000ffff1d7224 */ /* 0x000fe200010e0602 */
[----:B------:R-:W-:-:S02]  /*1940*/  ISETP.NE.U32.AND P1, PT, RZ, UR40, PT ;  /* 0x00000028ff007c0c */ /* 0x000fc4000bf25070 */
[----:B------:R-:W-:Y:S02]  /*1950*/  ISETP.GE.U32.AND.EX P0, PT, R5, RZ, PT, P0 ;  /* 0x000000ff0500720c */ /* 0x000fe40003f06100 */
[----:B------:R-:W-:Y:S02]  /*1960*/  ISETP.NE.AND.EX P1, PT, RZ, RZ, PT, P1 ;  /* 0x000000ffff00720c */ /* 0x000fe40003f25310 */
[----:B------:R-:W-:Y:S01]  /*1970*/  SEL R28, R28, R3, P0 ;  /* 0x000000031c1c7207 */ /* 0x000fe20000000000 */
[----:B------:R-:W-:Y:S01]  /*1980*/  IMAD.MOV.U32 R3, RZ, RZ, 0x0 ;  /* 0x00000000ff037424 */ /* 0x000fe200078e00ff */
[----:B------:R-:W-:Y:S01]  /*1990*/  SEL R29, R29, R2, P0 ;  /* 0x000000021d1d7207 */ /* 0x000fe20000000000 */
[----:B------:R-:W-:Y:S01]  /*19a0*/  IMAD.MOV.U32 R2, RZ, RZ, R0 ;  /* 0x000000ffff027224 */ /* 0x000fe200078e0000 */
[----:B------:R-:W-:Y:S02]  /*19b0*/  SEL R28, R28, 0xffffffff, P1 ;  /* 0xffffffff1c1c7807 */ /* 0x000fe40000800000 */
[----:B------:R-:W-:Y:S01]  /*19c0*/  SEL R29, R29, 0xffffffff, P1 ;  /* 0xffffffff1d1d7807 */ /* 0x000fe20000800000 */
[----:B------:R-:W-:Y:S06]  /*19d0*/  RET.REL.NODEC R2 `(_Z9integrateddPFddEyPd) ;  /* 0xffffffe402887950 */ /* 0x000fec0003c3ffff */
.L_x_18:
[----:B------:R-:W-:-:S00]  /*19e0*/  BRA `(.L_x_18) ;  /* 0xfffffffc00fc7947 */ /* 0x000fc0000383ffff */
[----:B------:R-:W-:-:S00]  /*19f0*/  NOP ;  /* 0x0000000000007918 */ /* 0x000fc00000000000 */
        /* <DEDUP_REMOVED lines=8> */
.L_x_21:


//--------------------- .nv.global.init           --------------------------
	.section	.nv.global.init,"aw",@progbits
	.align	8
.nv.global.init:
	.type		d_f,@object
	.size		d_f,(.L_0 - d_f)
d_f:
        /*0000*/ 	.byte	0x90, 0x0f, 0x00, 0x00, 0x00, 0x00, 0x00, 0x00
.L_0:


//--------------------- .nv.shared._Z9integrateddPFddEyPd --------------------------
	.section	.nv.shared._Z9integrateddPFddEyPd,"aw",@nobits
	.sectionflags	@""
	.align	16
	.zero		1024


//--------------------- .nv.shared.reserved.0     --------------------------
	.section	.nv.shared.reserved.0,"aw",@nobits
	.weak		__nv_reservedSMEM_offset_0_alias
	.size		__nv_reservedSMEM_offset_0_alias, 0, 64
	.other		__nv_reservedSMEM_offset_0_alias,@"STO_CUDA_RESERVED_SHARED STV_DEFAULT"
__nv_reservedSMEM_offset_0_alias:
	.zero		0
	.zero		64


//--------------------- .nv.constant0._Z9integrateddPFddEyPd --------------------------
	.section	.nv.constant0._Z9integrateddPFddEyPd,"a",@progbits
	.sectionflags	@""
	.align	4
.nv.constant0._Z9integrateddPFddEyPd:
	.zero		936


//--------------------- SYMBOLS --------------------------

	.type		.nv.reservedSmem.offset0,@object
	.size		.nv.reservedSmem.offset0,0x4
	.type		.nv.reservedSmem.cap,@object
	.size		.nv.reservedSmem.cap,0x4
